//
// Generated by NVIDIA NVVM Compiler
//
// Compiler Build ID: CL-36424714
// Cuda compilation tools, release 13.0, V13.0.88
// Based on NVVM 20.0.0
//

.version 9.0
.target sm_100
.address_size 64

	// .globl	_Z22identify_and_flip_warpPKiS0_PiiS0_S0_S1_S1_S1_S1_PhS2_S2_S2_

.visible .entry _Z22identify_and_flip_warpPKiS0_PiiS0_S0_S1_S1_S1_S1_PhS2_S2_S2_(
	.param .u64 .ptr .align 1 _Z22identify_and_flip_warpPKiS0_PiiS0_S0_S1_S1_S1_S1_PhS2_S2_S2__param_0,
	.param .u64 .ptr .align 1 _Z22identify_and_flip_warpPKiS0_PiiS0_S0_S1_S1_S1_S1_PhS2_S2_S2__param_1,
	.param .u64 .ptr .align 1 _Z22identify_and_flip_warpPKiS0_PiiS0_S0_S1_S1_S1_S1_PhS2_S2_S2__param_2,
	.param .u32 _Z22identify_and_flip_warpPKiS0_PiiS0_S0_S1_S1_S1_S1_PhS2_S2_S2__param_3,
	.param .u64 .ptr .align 1 _Z22identify_and_flip_warpPKiS0_PiiS0_S0_S1_S1_S1_S1_PhS2_S2_S2__param_4,
	.param .u64 .ptr .align 1 _Z22identify_and_flip_warpPKiS0_PiiS0_S0_S1_S1_S1_S1_PhS2_S2_S2__param_5,
	.param .u64 .ptr .align 1 _Z22identify_and_flip_warpPKiS0_PiiS0_S0_S1_S1_S1_S1_PhS2_S2_S2__param_6,
	.param .u64 .ptr .align 1 _Z22identify_and_flip_warpPKiS0_PiiS0_S0_S1_S1_S1_S1_PhS2_S2_S2__param_7,
	.param .u64 .ptr .align 1 _Z22identify_and_flip_warpPKiS0_PiiS0_S0_S1_S1_S1_S1_PhS2_S2_S2__param_8,
	.param .u64 .ptr .align 1 _Z22identify_and_flip_warpPKiS0_PiiS0_S0_S1_S1_S1_S1_PhS2_S2_S2__param_9,
	.param .u64 .ptr .align 1 _Z22identify_and_flip_warpPKiS0_PiiS0_S0_S1_S1_S1_S1_PhS2_S2_S2__param_10,
	.param .u64 .ptr .align 1 _Z22identify_and_flip_warpPKiS0_PiiS0_S0_S1_S1_S1_S1_PhS2_S2_S2__param_11,
	.param .u64 .ptr .align 1 _Z22identify_and_flip_warpPKiS0_PiiS0_S0_S1_S1_S1_S1_PhS2_S2_S2__param_12,
	.param .u64 .ptr .align 1 _Z22identify_and_flip_warpPKiS0_PiiS0_S0_S1_S1_S1_S1_PhS2_S2_S2__param_13
)
{
	.reg .pred 	%p<137>;
	.reg .b16 	%rs<63>;
	.reg .b32 	%r<226>;
	.reg .b64 	%rd<283>;

	ld.param.u64 	%rd121, [_Z22identify_and_flip_warpPKiS0_PiiS0_S0_S1_S1_S1_S1_PhS2_S2_S2__param_0];
	ld.param.u64 	%rd122, [_Z22identify_and_flip_warpPKiS0_PiiS0_S0_S1_S1_S1_S1_PhS2_S2_S2__param_1];
	ld.param.u32 	%r104, [_Z22identify_and_flip_warpPKiS0_PiiS0_S0_S1_S1_S1_S1_PhS2_S2_S2__param_3];
	ld.param.u64 	%rd123, [_Z22identify_and_flip_warpPKiS0_PiiS0_S0_S1_S1_S1_S1_PhS2_S2_S2__param_6];
	ld.param.u64 	%rd124, [_Z22identify_and_flip_warpPKiS0_PiiS0_S0_S1_S1_S1_S1_PhS2_S2_S2__param_8];
	ld.param.u64 	%rd125, [_Z22identify_and_flip_warpPKiS0_PiiS0_S0_S1_S1_S1_S1_PhS2_S2_S2__param_10];
	ld.param.u64 	%rd126, [_Z22identify_and_flip_warpPKiS0_PiiS0_S0_S1_S1_S1_S1_PhS2_S2_S2__param_11];
	ld.param.u64 	%rd127, [_Z22identify_and_flip_warpPKiS0_PiiS0_S0_S1_S1_S1_S1_PhS2_S2_S2__param_12];
	ld.param.u64 	%rd128, [_Z22identify_and_flip_warpPKiS0_PiiS0_S0_S1_S1_S1_S1_PhS2_S2_S2__param_13];
	cvta.to.global.u64 	%rd1, %rd126;
	cvta.to.global.u64 	%rd2, %rd128;
	cvta.to.global.u64 	%rd3, %rd125;
	cvta.to.global.u64 	%rd4, %rd127;
	cvta.to.global.u64 	%rd5, %rd122;
	cvta.to.global.u64 	%rd6, %rd121;
	cvta.to.global.u64 	%rd254, %rd124;
	cvta.to.global.u64 	%rd253, %rd123;
	mov.u32 	%r1, %tid.x;
	setp.ne.s32 	%p21, %r1, 0;
	mov.b32 	%r189, 0;
	mov.u32 	%r190, %r189;
	@%p21 bra 	$L__BB0_2;
	ld.param.u64 	%rd244, [_Z22identify_and_flip_warpPKiS0_PiiS0_S0_S1_S1_S1_S1_PhS2_S2_S2__param_5];
	ld.param.u64 	%rd243, [_Z22identify_and_flip_warpPKiS0_PiiS0_S0_S1_S1_S1_S1_PhS2_S2_S2__param_4];
	cvta.to.global.u64 	%rd129, %rd244;
	cvta.to.global.u64 	%rd130, %rd243;
	ld.global.nc.u32 	%r189, [%rd130];
	ld.global.nc.u32 	%r190, [%rd129];
$L__BB0_2:
	shfl.sync.idx.b32	%r6|%p22, %r189, 0, 31, -1;
	shfl.sync.idx.b32	%r7|%p23, %r190, 0, 31, -1;
	setp.ge.s32 	%p24, %r1, %r104;
	@%p24 bra 	$L__BB0_11;
	not.b32 	%r106, %r1;
	add.s32 	%r8, %r104, %r106;
	and.b32  	%r107, %r8, 96;
	setp.eq.s32 	%p25, %r107, 96;
	mov.u32 	%r195, %r1;
	@%p25 bra 	$L__BB0_10;
	shr.u32 	%r109, %r8, 5;
	add.s32 	%r110, %r109, 1;
	and.b32  	%r9, %r110, 3;
	mov.b32 	%r192, 0;
	mov.u32 	%r195, %r1;
$L__BB0_5:
	.pragma "nounroll";
	mul.wide.u32 	%rd131, %r195, 4;
	add.s64 	%rd132, %rd6, %rd131;
	ld.global.nc.u32 	%r12, [%rd132];
	setp.ge.s32 	%p26, %r12, %r104;
	mov.u32 	%r193, %r195;
	@%p26 bra 	$L__BB0_7;
	mul.wide.s32 	%rd133, %r12, 4;
	add.s64 	%rd134, %rd5, %rd133;
	ld.global.nc.u32 	%r111, [%rd134];
	setp.lt.s32 	%p27, %r111, %r104;
	selp.b32 	%r193, %r111, %r195, %p27;
$L__BB0_7:
	add.s64 	%rd136, %rd253, %rd131;
	st.global.u32 	[%rd136], %r193;
	add.s64 	%rd137, %rd5, %rd131;
	ld.global.nc.u32 	%r15, [%rd137];
	setp.ge.s32 	%p28, %r15, %r104;
	mov.u32 	%r194, %r195;
	@%p28 bra 	$L__BB0_9;
	mul.wide.s32 	%rd138, %r15, 4;
	add.s64 	%rd139, %rd6, %rd138;
	ld.global.nc.u32 	%r112, [%rd139];
	setp.lt.s32 	%p29, %r112, %r104;
	selp.b32 	%r194, %r112, %r195, %p29;
$L__BB0_9:
	add.s64 	%rd141, %rd254, %rd131;
	st.global.u32 	[%rd141], %r194;
	add.s32 	%r195, %r195, 32;
	add.s32 	%r192, %r192, 1;
	setp.ne.s32 	%p30, %r192, %r9;
	@%p30 bra 	$L__BB0_5;
$L__BB0_10:
	setp.lt.u32 	%p31, %r8, 96;
	@%p31 bra 	$L__BB0_11;
	bra.uni 	$L__BB0_97;
$L__BB0_11:
	setp.lt.s32 	%p49, %r104, 2;
	mov.b32 	%r207, 0;
	@%p49 bra 	$L__BB0_14;
	mov.b32 	%r207, 0;
	mov.u32 	%r206, %r104;
$L__BB0_13:
	add.s32 	%r207, %r207, 1;
	shr.u32 	%r56, %r206, 1;
	setp.gt.u32 	%p50, %r206, 3;
	mov.u32 	%r206, %r56;
	@%p50 bra 	$L__BB0_13;
$L__BB0_14:
	setp.eq.s32 	%p51, %r207, 0;
	@%p51 bra 	$L__BB0_32;
	ld.param.u64 	%rd246, [_Z22identify_and_flip_warpPKiS0_PiiS0_S0_S1_S1_S1_S1_PhS2_S2_S2__param_9];
	ld.param.u64 	%rd245, [_Z22identify_and_flip_warpPKiS0_PiiS0_S0_S1_S1_S1_S1_PhS2_S2_S2__param_7];
	not.b32 	%r124, %r1;
	add.s32 	%r51, %r104, %r124;
	shr.u32 	%r125, %r51, 5;
	add.s32 	%r126, %r125, 1;
	and.b32  	%r52, %r126, 3;
	cvta.to.global.u64 	%rd249, %rd245;
	cvta.to.global.u64 	%rd247, %rd246;
	mov.b32 	%r208, 0;
$L__BB0_16:
	mov.u64 	%rd18, %rd253;
	mov.u64 	%rd253, %rd249;
	mov.u64 	%rd16, %rd254;
	mov.u64 	%rd254, %rd247;
	setp.ge.s32 	%p52, %r1, %r104;
	@%p52 bra 	$L__BB0_24;
	setp.eq.s32 	%p53, %r52, 0;
	mov.u32 	%r209, %r1;
	@%p53 bra 	$L__BB0_21;
	add.s32 	%r209, %r1, 32;
	setp.eq.s32 	%p54, %r52, 1;
	mul.wide.u32 	%rd161, %r1, 4;
	add.s64 	%rd19, %rd18, %rd161;
	ld.global.u32 	%r127, [%rd19];
	mul.wide.s32 	%rd162, %r127, 4;
	add.s64 	%rd163, %rd18, %rd162;
	ld.global.u32 	%r128, [%rd163];
	add.s64 	%rd20, %rd253, %rd161;
	st.global.u32 	[%rd20], %r128;
	@%p54 bra 	$L__BB0_21;
	add.s32 	%r209, %r1, 64;
	setp.eq.s32 	%p55, %r52, 2;
	ld.global.u32 	%r129, [%rd19+128];
	mul.wide.s32 	%rd164, %r129, 4;
	add.s64 	%rd165, %rd18, %rd164;
	ld.global.u32 	%r130, [%rd165];
	st.global.u32 	[%rd20+128], %r130;
	@%p55 bra 	$L__BB0_21;
	add.s32 	%r209, %r1, 96;
	ld.global.u32 	%r131, [%rd19+256];
	mul.wide.s32 	%rd166, %r131, 4;
	add.s64 	%rd167, %rd18, %rd166;
	ld.global.u32 	%r132, [%rd167];
	st.global.u32 	[%rd20+256], %r132;
$L__BB0_21:
	setp.lt.u32 	%p56, %r51, 96;
	@%p56 bra 	$L__BB0_24;
	mul.wide.u32 	%rd168, %r209, 4;
	add.s64 	%rd169, %rd18, %rd168;
	add.s64 	%rd252, %rd169, 256;
	add.s64 	%rd170, %rd253, %rd168;
	add.s64 	%rd251, %rd170, 256;
$L__BB0_23:
	ld.global.u32 	%r133, [%rd252+-256];
	mul.wide.s32 	%rd171, %r133, 4;
	add.s64 	%rd172, %rd18, %rd171;
	ld.global.u32 	%r134, [%rd172];
	st.global.u32 	[%rd251+-256], %r134;
	ld.global.u32 	%r135, [%rd252+-128];
	mul.wide.s32 	%rd173, %r135, 4;
	add.s64 	%rd174, %rd18, %rd173;
	ld.global.u32 	%r136, [%rd174];
	st.global.u32 	[%rd251+-128], %r136;
	ld.global.u32 	%r137, [%rd252];
	mul.wide.s32 	%rd175, %r137, 4;
	add.s64 	%rd176, %rd18, %rd175;
	ld.global.u32 	%r138, [%rd176];
	st.global.u32 	[%rd251], %r138;
	ld.global.u32 	%r139, [%rd252+128];
	mul.wide.s32 	%rd177, %r139, 4;
	add.s64 	%rd178, %rd18, %rd177;
	ld.global.u32 	%r140, [%rd178];
	st.global.u32 	[%rd251+128], %r140;
	add.s32 	%r209, %r209, 128;
	add.s64 	%rd252, %rd252, 512;
	add.s64 	%rd251, %rd251, 512;
	setp.lt.s32 	%p57, %r209, %r104;
	@%p57 bra 	$L__BB0_23;
$L__BB0_24:
	@%p52 bra 	$L__BB0_31;
	setp.eq.s32 	%p59, %r52, 0;
	mov.u32 	%r211, %r1;
	@%p59 bra 	$L__BB0_29;
	add.s32 	%r211, %r1, 32;
	setp.eq.s32 	%p60, %r52, 1;
	mul.wide.u32 	%rd179, %r1, 4;
	add.s64 	%rd27, %rd16, %rd179;
	ld.global.u32 	%r141, [%rd27];
	mul.wide.s32 	%rd180, %r141, 4;
	add.s64 	%rd181, %rd16, %rd180;
	ld.global.u32 	%r142, [%rd181];
	add.s64 	%rd28, %rd254, %rd179;
	st.global.u32 	[%rd28], %r142;
	@%p60 bra 	$L__BB0_29;
	add.s32 	%r211, %r1, 64;
	setp.eq.s32 	%p61, %r52, 2;
	ld.global.u32 	%r143, [%rd27+128];
	mul.wide.s32 	%rd182, %r143, 4;
	add.s64 	%rd183, %rd16, %rd182;
	ld.global.u32 	%r144, [%rd183];
	st.global.u32 	[%rd28+128], %r144;
	@%p61 bra 	$L__BB0_29;
	add.s32 	%r211, %r1, 96;
	ld.global.u32 	%r145, [%rd27+256];
	mul.wide.s32 	%rd184, %r145, 4;
	add.s64 	%rd185, %rd16, %rd184;
	ld.global.u32 	%r146, [%rd185];
	st.global.u32 	[%rd28+256], %r146;
$L__BB0_29:
	setp.lt.u32 	%p62, %r51, 96;
	@%p62 bra 	$L__BB0_31;
$L__BB0_30:
	mul.wide.u32 	%rd186, %r211, 4;
	add.s64 	%rd187, %rd16, %rd186;
	ld.global.u32 	%r147, [%rd187];
	mul.wide.s32 	%rd188, %r147, 4;
	add.s64 	%rd189, %rd16, %rd188;
	ld.global.u32 	%r148, [%rd189];
	add.s64 	%rd190, %rd254, %rd186;
	st.global.u32 	[%rd190], %r148;
	ld.global.u32 	%r149, [%rd187+128];
	mul.wide.s32 	%rd191, %r149, 4;
	add.s64 	%rd192, %rd16, %rd191;
	ld.global.u32 	%r150, [%rd192];
	st.global.u32 	[%rd190+128], %r150;
	ld.global.u32 	%r151, [%rd187+256];
	mul.wide.s32 	%rd193, %r151, 4;
	add.s64 	%rd194, %rd16, %rd193;
	ld.global.u32 	%r152, [%rd194];
	st.global.u32 	[%rd190+256], %r152;
	ld.global.u32 	%r153, [%rd187+384];
	mul.wide.s32 	%rd195, %r153, 4;
	add.s64 	%rd196, %rd16, %rd195;
	ld.global.u32 	%r154, [%rd196];
	st.global.u32 	[%rd190+384], %r154;
	add.s32 	%r211, %r211, 128;
	setp.lt.s32 	%p63, %r211, %r104;
	@%p63 bra 	$L__BB0_30;
$L__BB0_31:
	add.s32 	%r208, %r208, 1;
	setp.ne.s32 	%p64, %r208, %r207;
	mov.u64 	%rd247, %rd16;
	mov.u64 	%rd249, %rd18;
	@%p64 bra 	$L__BB0_16;
$L__BB0_32:
	setp.ne.s32 	%p65, %r1, 0;
	mov.b32 	%r213, 0;
	mov.u32 	%r214, %r213;
	@%p65 bra 	$L__BB0_34;
	mul.wide.s32 	%rd197, %r6, 4;
	add.s64 	%rd198, %rd253, %rd197;
	ld.global.u32 	%r213, [%rd198];
	mul.wide.s32 	%rd199, %r7, 4;
	add.s64 	%rd200, %rd254, %rd199;
	ld.global.u32 	%r214, [%rd200];
$L__BB0_34:
	setp.ge.s32 	%p66, %r1, %r104;
	shfl.sync.idx.b32	%r75|%p67, %r213, 0, 31, -1;
	shfl.sync.idx.b32	%r76|%p68, %r214, 0, 31, -1;
	@%p66 bra 	$L__BB0_93;
	not.b32 	%r156, %r1;
	add.s32 	%r77, %r104, %r156;
	and.b32  	%r78, %r77, 96;
	setp.eq.s32 	%p69, %r78, 96;
	mov.u32 	%r219, %r1;
	@%p69 bra 	$L__BB0_38;
	cvt.u64.u32 	%rd201, %r1;
	add.s64 	%rd260, %rd1, %rd201;
	add.s64 	%rd259, %rd3, %rd201;
	add.s64 	%rd258, %rd2, %rd201;
	mul.wide.u32 	%rd202, %r1, 4;
	add.s64 	%rd257, %rd254, %rd202;
	add.s64 	%rd256, %rd4, %rd201;
	add.s64 	%rd255, %rd253, %rd202;
	shr.u32 	%r157, %r77, 5;
	add.s32 	%r158, %r157, 1;
	and.b32  	%r159, %r158, 3;
	neg.s32 	%r215, %r159;
	and.b32  	%r160, %r77, 96;
	add.s32 	%r161, %r160, 32;
	and.b32  	%r162, %r161, 96;
	add.s32 	%r219, %r1, %r162;
$L__BB0_37:
	.pragma "nounroll";
	ld.global.u32 	%r163, [%rd255];
	setp.eq.s32 	%p70, %r163, %r75;
	selp.u16 	%rs1, 1, 0, %p70;
	st.global.u8 	[%rd256], %rs1;
	ld.global.u32 	%r164, [%rd257];
	setp.eq.s32 	%p71, %r164, %r76;
	selp.u16 	%rs2, 1, 0, %p71;
	st.global.u8 	[%rd258], %rs2;
	mov.b16 	%rs3, 0;
	st.global.u8 	[%rd259], %rs3;
	st.global.u8 	[%rd260], %rs3;
	add.s64 	%rd260, %rd260, 32;
	add.s64 	%rd259, %rd259, 32;
	add.s64 	%rd258, %rd258, 32;
	add.s64 	%rd257, %rd257, 128;
	add.s64 	%rd256, %rd256, 32;
	add.s64 	%rd255, %rd255, 128;
	add.s32 	%r215, %r215, 1;
	setp.ne.s32 	%p72, %r215, 0;
	@%p72 bra 	$L__BB0_37;
$L__BB0_38:
	setp.lt.u32 	%p73, %r77, 96;
	@%p73 bra 	$L__BB0_41;
	cvt.u64.u32 	%rd203, %r219;
	mul.wide.u32 	%rd204, %r219, 4;
	add.s64 	%rd205, %rd204, 256;
	add.s64 	%rd270, %rd253, %rd205;
	add.s64 	%rd206, %rd203, 64;
	add.s64 	%rd269, %rd4, %rd206;
	add.s64 	%rd268, %rd254, %rd205;
	add.s64 	%rd267, %rd1, %rd206;
	add.s64 	%rd266, %rd2, %rd206;
	add.s64 	%rd265, %rd3, %rd206;
$L__BB0_40:
	ld.global.u32 	%r165, [%rd270+-256];
	setp.eq.s32 	%p74, %r165, %r75;
	selp.u16 	%rs4, 1, 0, %p74;
	st.global.u8 	[%rd269+-64], %rs4;
	ld.global.u32 	%r166, [%rd268+-256];
	setp.eq.s32 	%p75, %r166, %r76;
	selp.u16 	%rs5, 1, 0, %p75;
	st.global.u8 	[%rd266+-64], %rs5;
	mov.b16 	%rs6, 0;
	st.global.u8 	[%rd265+-64], %rs6;
	st.global.u8 	[%rd267+-64], %rs6;
	ld.global.u32 	%r167, [%rd270+-128];
	setp.eq.s32 	%p76, %r167, %r75;
	selp.u16 	%rs7, 1, 0, %p76;
	st.global.u8 	[%rd269+-32], %rs7;
	ld.global.u32 	%r168, [%rd268+-128];
	setp.eq.s32 	%p77, %r168, %r76;
	selp.u16 	%rs8, 1, 0, %p77;
	st.global.u8 	[%rd266+-32], %rs8;
	st.global.u8 	[%rd265+-32], %rs6;
	st.global.u8 	[%rd267+-32], %rs6;
	ld.global.u32 	%r169, [%rd270];
	setp.eq.s32 	%p78, %r169, %r75;
	selp.u16 	%rs9, 1, 0, %p78;
	st.global.u8 	[%rd269], %rs9;
	ld.global.u32 	%r170, [%rd268];
	setp.eq.s32 	%p79, %r170, %r76;
	selp.u16 	%rs10, 1, 0, %p79;
	st.global.u8 	[%rd266], %rs10;
	st.global.u8 	[%rd265], %rs6;
	st.global.u8 	[%rd267], %rs6;
	ld.global.u32 	%r171, [%rd270+128];
	setp.eq.s32 	%p80, %r171, %r75;
	selp.u16 	%rs11, 1, 0, %p80;
	st.global.u8 	[%rd269+32], %rs11;
	ld.global.u32 	%r172, [%rd268+128];
	setp.eq.s32 	%p81, %r172, %r76;
	selp.u16 	%rs12, 1, 0, %p81;
	st.global.u8 	[%rd266+32], %rs12;
	st.global.u8 	[%rd265+32], %rs6;
	st.global.u8 	[%rd267+32], %rs6;
	add.s32 	%r219, %r219, 128;
	add.s64 	%rd270, %rd270, 512;
	add.s64 	%rd269, %rd269, 128;
	add.s64 	%rd268, %rd268, 512;
	add.s64 	%rd267, %rd267, 128;
	add.s64 	%rd266, %rd266, 128;
	add.s64 	%rd265, %rd265, 128;
	setp.lt.s32 	%p82, %r219, %r104;
	@%p82 bra 	$L__BB0_40;
$L__BB0_41:
	setp.eq.s32 	%p83, %r78, 96;
	mov.u32 	%r222, %r1;
	@%p83 bra 	$L__BB0_48;
	cvt.u64.u32 	%rd207, %r1;
	mul.wide.u32 	%rd208, %r1, 4;
	add.s64 	%rd264, %rd254, %rd208;
	add.s64 	%rd263, %rd2, %rd207;
	add.s64 	%rd262, %rd253, %rd208;
	add.s64 	%rd261, %rd4, %rd207;
	shr.u32 	%r173, %r77, 5;
	add.s32 	%r174, %r173, 1;
	and.b32  	%r175, %r174, 3;
	neg.s32 	%r217, %r175;
	shl.b32 	%r176, %r174, 5;
	and.b32  	%r177, %r176, 96;
	add.s32 	%r222, %r1, %r177;
$L__BB0_43:
	.pragma "nounroll";
	ld.global.u8 	%rs13, [%rd261];
	setp.eq.s16 	%p84, %rs13, 0;
	@%p84 bra 	$L__BB0_45;
	ld.global.s32 	%rd209, [%rd262];
	add.s64 	%rd210, %rd3, %rd209;
	mov.b16 	%rs14, 1;
	st.global.u8 	[%rd210], %rs14;
$L__BB0_45:
	ld.global.u8 	%rs15, [%rd263];
	setp.eq.s16 	%p85, %rs15, 0;
	@%p85 bra 	$L__BB0_47;
	ld.global.s32 	%rd211, [%rd264];
	add.s64 	%rd212, %rd1, %rd211;
	mov.b16 	%rs16, 1;
	st.global.u8 	[%rd212], %rs16;
$L__BB0_47:
	add.s64 	%rd264, %rd264, 128;
	add.s64 	%rd263, %rd263, 32;
	add.s64 	%rd262, %rd262, 128;
	add.s64 	%rd261, %rd261, 32;
	add.s32 	%r217, %r217, 1;
	setp.ne.s32 	%p86, %r217, 0;
	@%p86 bra 	$L__BB0_43;
$L__BB0_48:
	setp.lt.u32 	%p87, %r77, 96;
	@%p87 bra 	$L__BB0_67;
	cvt.u64.u32 	%rd213, %r222;
	add.s64 	%rd214, %rd213, 64;
	add.s64 	%rd278, %rd4, %rd214;
	mul.wide.u32 	%rd215, %r222, 4;
	add.s64 	%rd216, %rd215, 256;
	add.s64 	%rd277, %rd253, %rd216;
	add.s64 	%rd276, %rd2, %rd214;
	add.s64 	%rd275, %rd254, %rd216;
$L__BB0_50:
	ld.global.u8 	%rs17, [%rd278+-64];
	setp.eq.s16 	%p88, %rs17, 0;
	@%p88 bra 	$L__BB0_52;
	ld.global.s32 	%rd217, [%rd277+-256];
	add.s64 	%rd218, %rd3, %rd217;
	mov.b16 	%rs18, 1;
	st.global.u8 	[%rd218], %rs18;
$L__BB0_52:
	ld.global.u8 	%rs19, [%rd276+-64];
	setp.eq.s16 	%p89, %rs19, 0;
	@%p89 bra 	$L__BB0_54;
	ld.global.s32 	%rd219, [%rd275+-256];
	add.s64 	%rd220, %rd1, %rd219;
	mov.b16 	%rs20, 1;
	st.global.u8 	[%rd220], %rs20;
$L__BB0_54:
	ld.global.u8 	%rs21, [%rd278+-32];
	setp.eq.s16 	%p90, %rs21, 0;
	@%p90 bra 	$L__BB0_56;
	ld.global.s32 	%rd221, [%rd277+-128];
	add.s64 	%rd222, %rd3, %rd221;
	mov.b16 	%rs22, 1;
	st.global.u8 	[%rd222], %rs22;
$L__BB0_56:
	ld.global.u8 	%rs23, [%rd276+-32];
	setp.eq.s16 	%p91, %rs23, 0;
	@%p91 bra 	$L__BB0_58;
	ld.global.s32 	%rd223, [%rd275+-128];
	add.s64 	%rd224, %rd1, %rd223;
	mov.b16 	%rs24, 1;
	st.global.u8 	[%rd224], %rs24;
$L__BB0_58:
	ld.global.u8 	%rs25, [%rd278];
	setp.eq.s16 	%p92, %rs25, 0;
	@%p92 bra 	$L__BB0_60;
	ld.global.s32 	%rd225, [%rd277];
	add.s64 	%rd226, %rd3, %rd225;
	mov.b16 	%rs26, 1;
	st.global.u8 	[%rd226], %rs26;
$L__BB0_60:
	ld.global.u8 	%rs27, [%rd276];
	setp.eq.s16 	%p93, %rs27, 0;
	@%p93 bra 	$L__BB0_62;
	ld.global.s32 	%rd227, [%rd275];
	add.s64 	%rd228, %rd1, %rd227;
	mov.b16 	%rs28, 1;
	st.global.u8 	[%rd228], %rs28;
$L__BB0_62:
	ld.global.u8 	%rs29, [%rd278+32];
	setp.eq.s16 	%p94, %rs29, 0;
	@%p94 bra 	$L__BB0_64;
	ld.global.s32 	%rd229, [%rd277+128];
	add.s64 	%rd230, %rd3, %rd229;
	mov.b16 	%rs30, 1;
	st.global.u8 	[%rd230], %rs30;
$L__BB0_64:
	ld.global.u8 	%rs31, [%rd276+32];
	setp.eq.s16 	%p95, %rs31, 0;
	@%p95 bra 	$L__BB0_66;
	ld.global.s32 	%rd231, [%rd275+128];
	add.s64 	%rd232, %rd1, %rd231;
	mov.b16 	%rs32, 1;
	st.global.u8 	[%rd232], %rs32;
$L__BB0_66:
	add.s32 	%r222, %r222, 128;
	add.s64 	%rd278, %rd278, 128;
	add.s64 	%rd277, %rd277, 512;
	add.s64 	%rd276, %rd276, 128;
	add.s64 	%rd275, %rd275, 512;
	setp.lt.s32 	%p96, %r222, %r104;
	@%p96 bra 	$L__BB0_50;
$L__BB0_67:
	setp.eq.s32 	%p97, %r78, 96;
	mov.u32 	%r223, %r1;
	@%p97 bra 	$L__BB0_74;
	cvt.u64.u32 	%rd233, %r1;
	add.s64 	%rd274, %rd1, %rd233;
	add.s64 	%rd273, %rd2, %rd233;
	add.s64 	%rd272, %rd3, %rd233;
	add.s64 	%rd271, %rd4, %rd233;
	shr.u32 	%r178, %r77, 5;
	add.s32 	%r179, %r178, 1;
	and.b32  	%r180, %r179, 3;
	neg.s32 	%r220, %r180;
	shl.b32 	%r181, %r179, 5;
	and.b32  	%r182, %r181, 96;
	add.s32 	%r223, %r1, %r182;
$L__BB0_69:
	.pragma "nounroll";
	ld.global.u8 	%rs33, [%rd271];
	setp.eq.s16 	%p99, %rs33, 0;
	mov.pred 	%p127, 0;
	@%p99 bra 	$L__BB0_71;
	ld.global.u8 	%rs34, [%rd272];
	setp.ne.s16 	%p127, %rs34, 0;
$L__BB0_71:
	selp.u16 	%rs35, 1, 0, %p127;
	st.global.u8 	[%rd271], %rs35;
	ld.global.u8 	%rs36, [%rd273];
	setp.eq.s16 	%p101, %rs36, 0;
	mov.pred 	%p128, 0;
	@%p101 bra 	$L__BB0_73;
	ld.global.u8 	%rs37, [%rd274];
	setp.ne.s16 	%p128, %rs37, 0;
$L__BB0_73:
	selp.u16 	%rs38, 1, 0, %p128;
	st.global.u8 	[%rd273], %rs38;
	add.s64 	%rd274, %rd274, 32;
	add.s64 	%rd273, %rd273, 32;
	add.s64 	%rd272, %rd272, 32;
	add.s64 	%rd271, %rd271, 32;
	add.s32 	%r220, %r220, 1;
	setp.ne.s32 	%p102, %r220, 0;
	@%p102 bra 	$L__BB0_69;
$L__BB0_74:
	setp.lt.u32 	%p103, %r77, 96;
	@%p103 bra 	$L__BB0_93;
	cvt.u64.u32 	%rd234, %r223;
	add.s64 	%rd235, %rd234, 64;
	add.s64 	%rd282, %rd4, %rd235;
	add.s64 	%rd281, %rd3, %rd235;
	add.s64 	%rd280, %rd2, %rd235;
	add.s64 	%rd279, %rd1, %rd235;
$L__BB0_76:
	ld.global.u8 	%rs39, [%rd282+-64];
	setp.eq.s16 	%p105, %rs39, 0;
	mov.pred 	%p129, 0;
	@%p105 bra 	$L__BB0_78;
	ld.global.u8 	%rs40, [%rd281+-64];
	setp.ne.s16 	%p129, %rs40, 0;
$L__BB0_78:
	selp.u16 	%rs41, 1, 0, %p129;
	st.global.u8 	[%rd282+-64], %rs41;
	ld.global.u8 	%rs42, [%rd280+-64];
	setp.eq.s16 	%p107, %rs42, 0;
	mov.pred 	%p130, 0;
	@%p107 bra 	$L__BB0_80;
	ld.global.u8 	%rs43, [%rd279+-64];
	setp.ne.s16 	%p130, %rs43, 0;
$L__BB0_80:
	selp.u16 	%rs44, 1, 0, %p130;
	st.global.u8 	[%rd280+-64], %rs44;
	ld.global.u8 	%rs45, [%rd282+-32];
	setp.eq.s16 	%p109, %rs45, 0;
	mov.pred 	%p131, 0;
	@%p109 bra 	$L__BB0_82;
	ld.global.u8 	%rs46, [%rd281+-32];
	setp.ne.s16 	%p131, %rs46, 0;
$L__BB0_82:
	selp.u16 	%rs47, 1, 0, %p131;
	st.global.u8 	[%rd282+-32], %rs47;
	ld.global.u8 	%rs48, [%rd280+-32];
	setp.eq.s16 	%p111, %rs48, 0;
	mov.pred 	%p132, 0;
	@%p111 bra 	$L__BB0_84;
	ld.global.u8 	%rs49, [%rd279+-32];
	setp.ne.s16 	%p132, %rs49, 0;
$L__BB0_84:
	selp.u16 	%rs50, 1, 0, %p132;
	st.global.u8 	[%rd280+-32], %rs50;
	ld.global.u8 	%rs51, [%rd282];
	setp.eq.s16 	%p113, %rs51, 0;
	mov.pred 	%p133, 0;
	@%p113 bra 	$L__BB0_86;
	ld.global.u8 	%rs52, [%rd281];
	setp.ne.s16 	%p133, %rs52, 0;
$L__BB0_86:
	selp.u16 	%rs53, 1, 0, %p133;
	st.global.u8 	[%rd282], %rs53;
	ld.global.u8 	%rs54, [%rd280];
	setp.eq.s16 	%p115, %rs54, 0;
	mov.pred 	%p134, 0;
	@%p115 bra 	$L__BB0_88;
	ld.global.u8 	%rs55, [%rd279];
	setp.ne.s16 	%p134, %rs55, 0;
$L__BB0_88:
	selp.u16 	%rs56, 1, 0, %p134;
	st.global.u8 	[%rd280], %rs56;
	ld.global.u8 	%rs57, [%rd282+32];
	setp.eq.s16 	%p117, %rs57, 0;
	mov.pred 	%p135, 0;
	@%p117 bra 	$L__BB0_90;
	ld.global.u8 	%rs58, [%rd281+32];
	setp.ne.s16 	%p135, %rs58, 0;
$L__BB0_90:
	selp.u16 	%rs59, 1, 0, %p135;
	st.global.u8 	[%rd282+32], %rs59;
	ld.global.u8 	%rs60, [%rd280+32];
	setp.eq.s16 	%p119, %rs60, 0;
	mov.pred 	%p136, 0;
	@%p119 bra 	$L__BB0_92;
	ld.global.u8 	%rs61, [%rd279+32];
	setp.ne.s16 	%p136, %rs61, 0;
$L__BB0_92:
	selp.u16 	%rs62, 1, 0, %p136;
	st.global.u8 	[%rd280+32], %rs62;
	add.s32 	%r223, %r223, 128;
	add.s64 	%rd282, %rd282, 128;
	add.s64 	%rd281, %rd281, 128;
	add.s64 	%rd280, %rd280, 128;
	add.s64 	%rd279, %rd279, 128;
	setp.lt.s32 	%p120, %r223, %r104;
	@%p120 bra 	$L__BB0_76;
$L__BB0_93:
	setp.ne.s32 	%p121, %r1, 0;
	@%p121 bra 	$L__BB0_96;
	ld.param.u64 	%rd242, [_Z22identify_and_flip_warpPKiS0_PiiS0_S0_S1_S1_S1_S1_PhS2_S2_S2__param_2];
	cvta.to.global.u64 	%rd115, %rd242;
	mov.u32 	%r224, %r6;
	mov.u32 	%r225, %r7;
$L__BB0_95:
	mad.lo.s32 	%r183, %r225, %r104, %r224;
	mul.wide.s32 	%rd236, %r183, 4;
	add.s64 	%rd237, %rd115, %rd236;
	ld.global.u32 	%r184, [%rd237];
	sub.s32 	%r185, 1, %r184;
	st.global.u32 	[%rd237], %r185;
	mul.wide.s32 	%rd238, %r224, 4;
	add.s64 	%rd239, %rd6, %rd238;
	ld.global.nc.u32 	%r186, [%rd239];
	setp.lt.s32 	%p122, %r186, %r104;
	selp.b32 	%r187, %r186, %r225, %p122;
	mul.wide.s32 	%rd240, %r225, 4;
	add.s64 	%rd241, %rd5, %rd240;
	ld.global.nc.u32 	%r188, [%rd241];
	setp.lt.s32 	%p123, %r188, %r104;
	selp.b32 	%r224, %r188, %r224, %p123;
	setp.ne.s32 	%p124, %r224, %r6;
	setp.ne.s32 	%p125, %r187, %r7;
	or.pred  	%p126, %p124, %p125;
	mov.u32 	%r225, %r187;
	@%p126 bra 	$L__BB0_95;
$L__BB0_96:
	ret;
$L__BB0_97:
	mul.wide.u32 	%rd142, %r195, 4;
	add.s64 	%rd9, %rd6, %rd142;
	ld.global.nc.u32 	%r22, [%rd9];
	setp.ge.s32 	%p32, %r22, %r104;
	mov.u32 	%r197, %r195;
	@%p32 bra 	$L__BB0_99;
	mul.wide.s32 	%rd143, %r22, 4;
	add.s64 	%rd144, %rd5, %rd143;
	ld.global.nc.u32 	%r113, [%rd144];
	setp.lt.s32 	%p33, %r113, %r104;
	selp.b32 	%r197, %r113, %r195, %p33;
$L__BB0_99:
	add.s64 	%rd10, %rd253, %rd142;
	st.global.u32 	[%rd10], %r197;
	add.s64 	%rd11, %rd5, %rd142;
	ld.global.nc.u32 	%r25, [%rd11];
	setp.ge.s32 	%p34, %r25, %r104;
	mov.u32 	%r198, %r195;
	@%p34 bra 	$L__BB0_101;
	mul.wide.s32 	%rd146, %r25, 4;
	add.s64 	%rd147, %rd6, %rd146;
	ld.global.nc.u32 	%r114, [%rd147];
	setp.lt.s32 	%p35, %r114, %r104;
	selp.b32 	%r198, %r114, %r195, %p35;
$L__BB0_101:
	mul.wide.u32 	%rd148, %r195, 4;
	add.s64 	%rd12, %rd254, %rd148;
	st.global.u32 	[%rd12], %r198;
	add.s32 	%r200, %r195, 32;
	ld.global.nc.u32 	%r29, [%rd9+128];
	setp.ge.s32 	%p36, %r29, %r104;
	mov.u32 	%r199, %r200;
	@%p36 bra 	$L__BB0_103;
	mul.wide.s32 	%rd149, %r29, 4;
	add.s64 	%rd150, %rd5, %rd149;
	ld.global.nc.u32 	%r115, [%rd150];
	setp.lt.s32 	%p37, %r115, %r104;
	selp.b32 	%r199, %r115, %r200, %p37;
$L__BB0_103:
	st.global.u32 	[%rd10+128], %r199;
	ld.global.nc.u32 	%r32, [%rd11+128];
	setp.ge.s32 	%p38, %r32, %r104;
	@%p38 bra 	$L__BB0_105;
	mul.wide.s32 	%rd151, %r32, 4;
	add.s64 	%rd152, %rd6, %rd151;
	ld.global.nc.u32 	%r116, [%rd152];
	setp.lt.s32 	%p39, %r116, %r104;
	selp.b32 	%r200, %r116, %r200, %p39;
$L__BB0_105:
	st.global.u32 	[%rd12+128], %r200;
	add.s32 	%r202, %r195, 64;
	ld.global.nc.u32 	%r36, [%rd9+256];
	setp.ge.s32 	%p40, %r36, %r104;
	mov.u32 	%r201, %r202;
	@%p40 bra 	$L__BB0_107;
	mul.wide.s32 	%rd153, %r36, 4;
	add.s64 	%rd154, %rd5, %rd153;
	ld.global.nc.u32 	%r117, [%rd154];
	setp.lt.s32 	%p41, %r117, %r104;
	selp.b32 	%r201, %r117, %r202, %p41;
$L__BB0_107:
	st.global.u32 	[%rd10+256], %r201;
	ld.global.nc.u32 	%r39, [%rd11+256];
	setp.ge.s32 	%p42, %r39, %r104;
	@%p42 bra 	$L__BB0_109;
	mul.wide.s32 	%rd155, %r39, 4;
	add.s64 	%rd156, %rd6, %rd155;
	ld.global.nc.u32 	%r118, [%rd156];
	setp.lt.s32 	%p43, %r118, %r104;
	selp.b32 	%r202, %r118, %r202, %p43;
$L__BB0_109:
	st.global.u32 	[%rd12+256], %r202;
	add.s32 	%r204, %r195, 96;
	ld.global.nc.u32 	%r43, [%rd9+384];
	setp.ge.s32 	%p44, %r43, %r104;
	mov.u32 	%r203, %r204;
	@%p44 bra 	$L__BB0_111;
	mul.wide.s32 	%rd157, %r43, 4;
	add.s64 	%rd158, %rd5, %rd157;
	ld.global.nc.u32 	%r119, [%rd158];
	setp.lt.s32 	%p45, %r119, %r104;
	selp.b32 	%r203, %r119, %r204, %p45;
$L__BB0_111:
	st.global.u32 	[%rd10+384], %r203;
	ld.global.nc.u32 	%r46, [%rd11+384];
	setp.ge.s32 	%p46, %r46, %r104;
	@%p46 bra 	$L__BB0_113;
	mul.wide.s32 	%rd159, %r46, 4;
	add.s64 	%rd160, %rd6, %rd159;
	ld.global.nc.u32 	%r120, [%rd160];
	setp.lt.s32 	%p47, %r120, %r104;
	selp.b32 	%r204, %r120, %r204, %p47;
$L__BB0_113:
	st.global.u32 	[%rd12+384], %r204;
	add.s32 	%r195, %r195, 128;
	setp.lt.s32 	%p48, %r195, %r104;
	@%p48 bra 	$L__BB0_97;
	bra.uni 	$L__BB0_11;

}


// ===== COMPILED SASS (sm_100) =====

	.target	sm_100

	.elftype	@"ET_EXEC"


//--------------------- .note.nv.tkinfo           --------------------------
	.section	.note.nv.tkinfo,"",@"SHT_NOTE"
	.sectionflags	@"SHF_NOTE_NV_TKINFO"
	.tkinfo
        /*0018*/ 	.word	0x00000002
        /*0030*/ 	.string	""
        /*0030*/ 	.string	"ptxas"
        /*0030*/ 	.string	"Cuda compilation tools, release 13.0, V13.0.88"
        /*0030*/ 	.string	"Build cuda_13.0.r13.0/compiler.36424714_0"
        /*0030*/ 	.string	"-arch sm_100 -m 64 "



//--------------------- .note.nv.cuinfo           --------------------------
	.section	.note.nv.cuinfo,"",@"SHT_NOTE"
	.sectionflags	@"SHF_NOTE_NV_CUINFO"
        /*0018*/ 	.short	0x0002
        /*001a*/ 	.short	0x0064
        /*001c*/ 	.short	0x0082
	.zero		2


//--------------------- .nv.info                  --------------------------
	.section	.nv.info,"",@"SHT_CUDA_INFO"
	.align	4


	//----- nvinfo : EIATTR_REGCOUNT
	.align		4
        /*0000*/ 	.byte	0x04, 0x2f
        /*0002*/ 	.short	(.L_1 - .L_0)
	.align		4
.L_0:
        /*0004*/ 	.word	index@(_Z22identify_and_flip_warpPKiS0_PiiS0_S0_S1_S1_S1_S1_PhS2_S2_S2_)
        /*0008*/ 	.word	0x00000028


	//----- nvinfo : EIATTR_FRAME_SIZE
	.align		4
.L_1:
        /*000c*/ 	.byte	0x04, 0x11
        /*000e*/ 	.short	(.L_3 - .L_2)
	.align		4
.L_2:
        /*0010*/ 	.word	index@(_Z22identify_and_flip_warpPKiS0_PiiS0_S0_S1_S1_S1_S1_PhS2_S2_S2_)
        /*0014*/ 	.word	0x00000000


	//----- nvinfo : EIATTR_MIN_STACK_SIZE
	.align		4
.L_3:
        /*0018*/ 	.byte	0x04, 0x12
        /*001a*/ 	.short	(.L_5 - .L_4)
	.align		4
.L_4:
        /*001c*/ 	.word	index@(_Z22identify_and_flip_warpPKiS0_PiiS0_S0_S1_S1_S1_S1_PhS2_S2_S2_)
        /*0020*/ 	.word	0x00000000
.L_5:


//--------------------- .nv.compat                --------------------------
	.section	.nv.compat,"",@"SHT_CUDA_COMPAT_INFO"
	.align	4
        /*0000*/ 	.byte	0x02, 0x09, 0x00, 0x00, 0x02, 0x02, 0x01, 0x00, 0x02, 0x05, 0x05, 0x00, 0x03, 0x07, 0x01, 0x01
        /*0010*/ 	.byte	0x02, 0x03, 0x00, 0x00, 0x02, 0x06, 0x01, 0x00, 0x04, 0x0b, 0x08, 0x00, 0x09, 0x00, 0x00, 0x00
        /*0020*/ 	.byte	0x00, 0x00, 0x00, 0x00


//--------------------- .nv.info._Z22identify_and_flip_warpPKiS0_PiiS0_S0_S1_S1_S1_S1_PhS2_S2_S2_ --------------------------
	.section	.nv.info._Z22identify_and_flip_warpPKiS0_PiiS0_S0_S1_S1_S1_S1_PhS2_S2_S2_,"",@"SHT_CUDA_INFO"
	.sectionflags	@""
	.align	4


	//----- nvinfo : EIATTR_CUDA_API_VERSION
	.align		4
        /*0000*/ 	.byte	0x04, 0x37
        /*0002*/ 	.short	(.L_7 - .L_6)
.L_6:
        /*0004*/ 	.word	0x00000082


	//----- nvinfo : EIATTR_KPARAM_INFO
	.align		4
.L_7:
        /*0008*/ 	.byte	0x04, 0x17
        /*000a*/ 	.short	(.L_9 - .L_8)
.L_8:
        /*000c*/ 	.word	0x00000000
        /*0010*/ 	.short	0x000d
        /*0012*/ 	.short	0x0068
        /*0014*/ 	.byte	0x00, 0xf5, 0x21, 0x00


	//----- nvinfo : EIATTR_KPARAM_INFO
	.align		4
.L_9:
        /*0018*/ 	.byte	0x04, 0x17
        /*001a*/ 	.short	(.L_11 - .L_10)
.L_10:
        /*001c*/ 	.word	0x00000000
        /*0020*/ 	.short	0x000c
        /*0022*/ 	.short	0x0060
        /*0024*/ 	.byte	0x00, 0xf5, 0x21, 0x00


	//----- nvinfo : EIATTR_KPARAM_INFO
	.align		4
.L_11:
        /*0028*/ 	.byte	0x04, 0x17
        /*002a*/ 	.short	(.L_13 - .L_12)
.L_12:
        /*002c*/ 	.word	0x00000000
        /*0030*/ 	.short	0x000b
        /*0032*/ 	.short	0x0058
        /*0034*/ 	.byte	0x00, 0xf5, 0x21, 0x00


	//----- nvinfo : EIATTR_KPARAM_INFO
	.align		4
.L_13:
        /*0038*/ 	.byte	0x04, 0x17
        /*003a*/ 	.short	(.L_15 - .L_14)
.L_14:
        /*003c*/ 	.word	0x00000000
        /*0040*/ 	.short	0x000a
        /*0042*/ 	.short	0x0050
        /*0044*/ 	.byte	0x00, 0xf5, 0x21, 0x00


	//----- nvinfo : EIATTR_KPARAM_INFO
	.align		4
.L_15:
        /*0048*/ 	.byte	0x04, 0x17
        /*004a*/ 	.short	(.L_17 - .L_16)
.L_16:
        /*004c*/ 	.word	0x00000000
        /*0050*/ 	.short	0x0009
        /*0052*/ 	.short	0x0048
        /*0054*/ 	.byte	0x00, 0xf5, 0x21, 0x00


	//----- nvinfo : EIATTR_KPARAM_INFO
	.align		4
.L_17:
        /*0058*/ 	.byte	0x04, 0x17
        /*005a*/ 	.short	(.L_19 - .L_18)
.L_18:
        /*005c*/ 	.word	0x00000000
        /*0060*/ 	.short	0x0008
        /*0062*/ 	.short	0x0040
        /*0064*/ 	.byte	0x00, 0xf5, 0x21, 0x00


	//----- nvinfo : EIATTR_KPARAM_INFO
	.align		4
.L_19:
        /*0068*/ 	.byte	0x04, 0x17
        /*006a*/ 	.short	(.L_21 - .L_20)
.L_20:
        /*006c*/ 	.word	0x00000000
        /*0070*/ 	.short	0x0007
        /*0072*/ 	.short	0x0038
        /*0074*/ 	.byte	0x00, 0xf5, 0x21, 0x00


	//----- nvinfo : EIATTR_KPARAM_INFO
	.align		4
.L_21:
        /*0078*/ 	.byte	0x04, 0x17
        /*007a*/ 	.short	(.L_23 - .L_22)
.L_22:
        /*007c*/ 	.word	0x00000000
        /*0080*/ 	.short	0x0006
        /*0082*/ 	.short	0x0030
        /*0084*/ 	.byte	0x00, 0xf5, 0x21, 0x00


	//----- nvinfo : EIATTR_KPARAM_INFO
	.align		4
.L_23:
        /*0088*/ 	.byte	0x04, 0x17
        /*008a*/ 	.short	(.L_25 - .L_24)
.L_24:
        /*008c*/ 	.word	0x00000000
        /*0090*/ 	.short	0x0005
        /*0092*/ 	.short	0x0028
        /*0094*/ 	.byte	0x00, 0xf5, 0x21, 0x00


	//----- nvinfo : EIATTR_KPARAM_INFO
	.align		4
.L_25:
        /*0098*/ 	.byte	0x04, 0x17
        /*009a*/ 	.short	(.L_27 - .L_26)
.L_26:
        /*009c*/ 	.word	0x00000000
        /*00a0*/ 	.short	0x0004
        /*00a2*/ 	.short	0x0020
        /*00a4*/ 	.byte	0x00, 0xf5, 0x21, 0x00


	//----- nvinfo : EIATTR_KPARAM_INFO
	.align		4
.L_27:
        /*00a8*/ 	.byte	0x04, 0x17
        /*00aa*/ 	.short	(.L_29 - .L_28)
.L_28:
        /*00ac*/ 	.word	0x00000000
        /*00b0*/ 	.short	0x0003
        /*00b2*/ 	.short	0x0018
        /*00b4*/ 	.byte	0x00, 0xf0, 0x11, 0x00


	//----- nvinfo : EIATTR_KPARAM_INFO
	.align		4
.L_29:
        /*00b8*/ 	.byte	0x04, 0x17
        /*00ba*/ 	.short	(.L_31 - .L_30)
.L_30:
        /*00bc*/ 	.word	0x00000000
        /*00c0*/ 	.short	0x0002
        /*00c2*/ 	.short	0x0010
        /*00c4*/ 	.byte	0x00, 0xf5, 0x21, 0x00


	//----- nvinfo : EIATTR_KPARAM_INFO
	.align		4
.L_31:
        /*00c8*/ 	.byte	0x04, 0x17
        /*00ca*/ 	.short	(.L_33 - .L_32)
.L_32:
        /*00cc*/ 	.word	0x00000000
        /*00d0*/ 	.short	0x0001
        /*00d2*/ 	.short	0x0008
        /*00d4*/ 	.byte	0x00, 0xf5, 0x21, 0x00


	//----- nvinfo : EIATTR_KPARAM_INFO
	.align		4
.L_33:
        /*00d8*/ 	.byte	0x04, 0x17
        /*00da*/ 	.short	(.L_35 - .L_34)
.L_34:
        /*00dc*/ 	.word	0x00000000
        /*00e0*/ 	.short	0x0000
        /*00e2*/ 	.short	0x0000
        /*00e4*/ 	.byte	0x00, 0xf5, 0x21, 0x00


	//----- nvinfo : EIATTR_SPARSE_MMA_MASK
	.align		4
.L_35:
        /*00e8*/ 	.byte	0x03, 0x50
        /*00ea*/ 	.short	0x0000


	//----- nvinfo : EIATTR_MAXREG_COUNT
	.align		4
        /*00ec*/ 	.byte	0x03, 0x1b
        /*00ee*/ 	.short	0x00ff


	//----- nvinfo : EIATTR_MERCURY_ISA_VERSION
	.align		4
        /*00f0*/ 	.byte	0x03, 0x5f
        /*00f2*/ 	.short	0x0101


	//----- nvinfo : EIATTR_COOP_GROUP_MASK_REGIDS
	.align		4
        /*00f4*/ 	.byte	0x04, 0x29
        /*00f6*/ 	.short	(.L_37 - .L_36)


	//   ....[0]....
.L_36:
        /*00f8*/ 	.word	0xffffffff


	//   ....[1]....
        /*00fc*/ 	.word	0xffffffff


	//   ....[2]....
        /*0100*/ 	.word	0xffffffff


	//   ....[3]....
        /*0104*/ 	.word	0xffffffff


	//----- nvinfo : EIATTR_COOP_GROUP_INSTR_OFFSETS
	.align		4
.L_37:
        /*0108*/ 	.byte	0x04, 0x28
        /*010a*/ 	.short	(.L_39 - .L_38)


	//   ....[0]....
.L_38:
        /*010c*/ 	.word	0x00000160


	//   ....[1]....
        /*0110*/ 	.word	0x00000170


	//   ....[2]....
        /*0114*/ 	.word	0x00001b50


	//   ....[3]....
        /*0118*/ 	.word	0x00001b70


	//----- nvinfo : EIATTR_VRC_CTA_INIT_COUNT
	.align		4
.L_39:
        /*011c*/ 	.byte	0x02, 0x4a
	.zero		1
	.zero		1


	//----- nvinfo : EIATTR_EXIT_INSTR_OFFSETS
	.align		4
        /*0120*/ 	.byte	0x04, 0x1c
        /*0122*/ 	.short	(.L_41 - .L_40)


	//   ....[0]....
.L_40:
        /*0124*/ 	.word	0x000035b0


	//   ....[1]....
        /*0128*/ 	.word	0x00003720


	//----- nvinfo : EIATTR_CRS_STACK_SIZE
	.align		4
.L_41:
        /*012c*/ 	.byte	0x04, 0x1e
        /*012e*/ 	.short	(.L_43 - .L_42)
.L_42:
        /*0130*/ 	.word	0x00000000


	//----- nvinfo : EIATTR_CBANK_PARAM_SIZE
	.align		4
.L_43:
        /*0134*/ 	.byte	0x03, 0x19
        /*0136*/ 	.short	0x0070


	//----- nvinfo : EIATTR_PARAM_CBANK
	.align		4
        /*0138*/ 	.byte	0x04, 0x0a
        /*013a*/ 	.short	(.L_45 - .L_44)
	.align		4
.L_44:
        /*013c*/ 	.word	index@(.nv.constant0._Z22identify_and_flip_warpPKiS0_PiiS0_S0_S1_S1_S1_S1_PhS2_S2_S2_)
        /*0140*/ 	.short	0x0380
        /*0142*/ 	.short	0x0070


	//----- nvinfo : EIATTR_SW_WAR
	.align		4
.L_45:
        /*0144*/ 	.byte	0x04, 0x36
        /*0146*/ 	.short	(.L_47 - .L_46)
.L_46:
        /*0148*/ 	.word	0x00000008
.L_47:


//--------------------- .nv.callgraph             --------------------------
	.section	.nv.callgraph,"",@"SHT_CUDA_CALLGRAPH"
	.align	4
	.sectionentsize	8
	.align		4
        /*0000*/ 	.word	0x00000000
	.align		4
        /*0004*/ 	.word	0xffffffff
	.align		4
        /*0008*/ 	.word	0x00000000
	.align		4
        /*000c*/ 	.word	0xfffffffe
	.align		4
        /*0010*/ 	.word	0x00000000
	.align		4
        /*0014*/ 	.word	0xfffffffd
	.align		4
        /*0018*/ 	.word	0x00000000
	.align		4
        /*001c*/ 	.word	0xfffffffc


//--------------------- .text._Z22identify_and_flip_warpPKiS0_PiiS0_S0_S1_S1_S1_S1_PhS2_S2_S2_ --------------------------
	.section	.text._Z22identify_and_flip_warpPKiS0_PiiS0_S0_S1_S1_S1_S1_PhS2_S2_S2_,"ax",@progbits
	.align	128
        .global         _Z22identify_and_flip_warpPKiS0_PiiS0_S0_S1_S1_S1_S1_PhS2_S2_S2_
        .type           _Z22identify_and_flip_warpPKiS0_PiiS0_S0_S1_S1_S1_S1_PhS2_S2_S2_,@function
        .size           _Z22identify_and_flip_warpPKiS0_PiiS0_S0_S1_S1_S1_S1_PhS2_S2_S2_,(.L_x_48 - _Z22identify_and_flip_warpPKiS0_PiiS0_S0_S1_S1_S1_S1_PhS2_S2_S2_)
        .other          _Z22identify_and_flip_warpPKiS0_PiiS0_S0_S1_S1_S1_S1_PhS2_S2_S2_,@"STO_CUDA_ENTRY STV_DEFAULT"
_Z22identify_and_flip_warpPKiS0_PiiS0_S0_S1_S1_S1_S1_PhS2_S2_S2_:
.text._Z22identify_and_flip_warpPKiS0_PiiS0_S0_S1_S1_S1_S1_PhS2_S2_S2_:
[----:B------:R-:W-:Y:S01]  /*0000*/  LDC R1, c[0x0][0x37c] ;  /* 0x0000df00ff017b82 */ /* 0x000fe20000000800 */
[----:B------:R-:W0:Y:S01]  /*0010*/  S2R R27, SR_TID.X ;  /* 0x00000000001b7919 */ /* 0x000e220000002100 */
[----:B------:R-:W1:Y:S01]  /*0020*/  LDCU.64 UR6, c[0x0][0x358] ;  /* 0x00006b00ff0677ac */ /* 0x000e620008000a00 */
[----:B------:R-:W-:Y:S02]  /*0030*/  IMAD.MOV.U32 R25, RZ, RZ, RZ ;  /* 0x000000ffff197224 */ /* 0x000fe400078e00ff */
[----:B------:R-:W-:Y:S01]  /*0040*/  IMAD.MOV.U32 R23, RZ, RZ, RZ ;  /* 0x000000ffff177224 */ /* 0x000fe200078e00ff */
[----:B------:R-:W2:Y:S01]  /*0050*/  LDCU UR10, c[0x0][0x398] ;  /* 0x00007300ff0a77ac */ /* 0x000ea20008000800 */
[----:B------:R-:W3:Y:S01]  /*0060*/  LDCU.64 UR4, c[0x0][0x3c0] ;  /* 0x00007800ff0477ac */ /* 0x000ee20008000a00 */
[----:B------:R-:W4:Y:S01]  /*0070*/  LDCU.64 UR8, c[0x0][0x3b0] ;  /* 0x00007600ff0877ac */ /* 0x000f220008000a00 */
[----:B------:R-:W0:Y:S01]  /*0080*/  LDCU UR11, c[0x0][0x398] ;  /* 0x00007300ff0b77ac */ /* 0x000e220008000800 */
[----:B------:R-:W0:Y:S02]  /*0090*/  LDCU UR12, c[0x0][0x398] ;  /* 0x00007300ff0c77ac */ /* 0x000e240008000800 */
[----:B0-----:R-:W-:-:S13]  /*00a0*/  ISETP.NE.AND P0, PT, R27, RZ, PT ;  /* 0x000000ff1b00720c */ /* 0x001fda0003f05270 */
[----:B------:R-:W1:Y:S08]  /*00b0*/  @!P0 LDC.64 R2, c[0x0][0x3a0] ;  /* 0x0000e800ff028b82 */ /* 0x000e700000000a00 */
[----:B------:R-:W0:Y:S01]  /*00c0*/  @!P0 LDC.64 R4, c[0x0][0x3a8] ;  /* 0x0000ea00ff048b82 */ /* 0x000e220000000a00 */
[----:B-1----:R-:W5:Y:S04]  /*00d0*/  @!P0 LDG.E.CONSTANT R25, desc[UR6][R2.64] ;  /* 0x0000000602198981 */ /* 0x002f68000c1e9900 */
[----:B0-----:R-:W5:Y:S01]  /*00e0*/  @!P0 LDG.E.CONSTANT R23, desc[UR6][R4.64] ;  /* 0x0000000604178981 */ /* 0x001f62000c1e9900 */
[----:B--2---:R-:W-:Y:S01]  /*00f0*/  IMAD.U32 R24, RZ, RZ, UR10 ;  /* 0x0000000aff187e24 */ /* 0x004fe2000f8e00ff */
[----:B------:R-:W-:Y:S01]  /*0100*/  BSSY.RECONVERGENT B0, `(.L_x_0) ;  /* 0x0000080000007945 */ /* 0x000fe20003800200 */
[----:B---3--:R-:W-:-:S02]  /*0110*/  IMAD.U32 R14, RZ, RZ, UR4 ;  /* 0x00000004ff0e7e24 */ /* 0x008fc4000f8e00ff */
[----:B------:R-:W-:Y:S01]  /*0120*/  IMAD.U32 R15, RZ, RZ, UR5 ;  /* 0x00000005ff0f7e24 */ /* 0x000fe2000f8e00ff */
[----:B------:R-:W-:Y:S01]  /*0130*/  ISETP.GE.AND P0, PT, R27, R24, PT ;  /* 0x000000181b00720c */ /* 0x000fe20003f06270 */
[----:B----4-:R-:W-:Y:S02]  /*0140*/  IMAD.U32 R12, RZ, RZ, UR8 ;  /* 0x00000008ff0c7e24 */ /* 0x010fe4000f8e00ff */
[----:B------:R-:W-:Y:S01]  /*0150*/  IMAD.U32 R13, RZ, RZ, UR9 ;  /* 0x00000009ff0d7e24 */ /* 0x000fe2000f8e00ff */
[----:B-----5:R-:W0:Y:S04]  /*0160*/  SHFL.IDX PT, R25, R25, RZ, 0x1f ;  /* 0x00001fff19197589 */ /* 0x020e2800000e0000 */
[----:B------:R-:W1:Y:S05]  /*0170*/  SHFL.IDX PT, R23, R23, RZ, 0x1f ;  /* 0x00001fff17177589 */ /* 0x000e6a00000e0000 */
[----:B------:R-:W-:Y:S05]  /*0180*/  @P0 BRA `(.L_x_1) ;  /* 0x0000000400dc0947 */ /* 0x000fea0003800000 */
[----:B------:R-:W-:Y:S01]  /*0190*/  LOP3.LUT R3, RZ, R27, RZ, 0x33, !PT ;  /* 0x0000001bff037212 */ /* 0x000fe200078e33ff */
[----:B------:R-:W-:Y:S01]  /*01a0*/  BSSY.RECONVERGENT B1, `(.L_x_2) ;  /* 0x0000027000017945 */ /* 0x000fe20003800200 */
[----:B------:R-:W-:-:S03]  /*01b0*/  IMAD.MOV.U32 R29, RZ, RZ, R27 ;  /* 0x000000ffff1d7224 */ /* 0x000fc600078e001b */
[----:B------:R-:W-:-:S05]  /*01c0*/  IMAD.IADD R0, R3, 0x1, R24 ;  /* 0x0000000103007824 */ /* 0x000fca00078e0218 */
[----:B------:R-:W-:-:S04]  /*01d0*/  LOP3.LUT R2, R0, 0x60, RZ, 0xc0, !PT ;  /* 0x0000006000027812 */ /* 0x000fc800078ec0ff */
[----:B------:R-:W-:-:S13]  /*01e0*/  ISETP.NE.AND P0, PT, R2, 0x60, PT ;  /* 0x000000600200780c */ /* 0x000fda0003f05270 */
[----:B------:R-:W-:Y:S05]  /*01f0*/  @!P0 BRA `(.L_x_3) ;  /* 0x0000000000848947 */ /* 0x000fea0003800000 */
[----:B------:R-:W2:Y:S01]  /*0200*/  LDC.64 R2, c[0x0][0x380] ;  /* 0x0000e000ff027b82 */ /* 0x000ea20000000a00 */
[----:B------:R-:W-:Y:S01]  /*0210*/  LEA.HI R22, R0, 0x1, RZ, 0x1b ;  /* 0x0000000100167811 */ /* 0x000fe200078fd8ff */
[----:B------:R-:W-:Y:S02]  /*0220*/  IMAD.MOV.U32 R31, RZ, RZ, RZ ;  /* 0x000000ffff1f7224 */ /* 0x000fe400078e00ff */
[----:B------:R-:W-:Y:S01]  /*0230*/  IMAD.MOV.U32 R29, RZ, RZ, R27 ;  /* 0x000000ffff1d7224 */ /* 0x000fe200078e001b */
[----:B------:R-:W-:-:S03]  /*0240*/  LOP3.LUT R22, R22, 0x3, RZ, 0xc0, !PT ;  /* 0x0000000316167812 */ /* 0x000fc600078ec0ff */
[----:B------:R-:W3:Y:S08]  /*0250*/  LDC.64 R4, c[0x0][0x3b0] ;  /* 0x0000ec00ff047b82 */ /* 0x000ef00000000a00 */
[----:B------:R-:W4:Y:S08]  /*0260*/  LDC.64 R6, c[0x0][0x3c0] ;  /* 0x0000f000ff067b82 */ /* 0x000f300000000a00 */
[----:B------:R-:W0:Y:S02]  /*0270*/  LDC.64 R8, c[0x0][0x388] ;  /* 0x0000e200ff087b82 */ /* 0x000e240000000a00 */
.L_x_4:
[----:B0-2---:R-:W-:-:S04]  /*0280*/  IMAD.WIDE.U32 R20, R29, 0x4, R2 ;  /* 0x000000041d147825 */ /* 0x005fc800078e0002 */
[----:B0-----:R-:W-:Y:S02]  /*0290*/  IMAD.WIDE.U32 R18, R29, 0x4, R8 ;  /* 0x000000041d127825 */ /* 0x001fe400078e0008 */
[----:B------:R-:W2:Y:S04]  /*02a0*/  LDG.E.CONSTANT R21, desc[UR6][R20.64] ;  /* 0x0000000614157981 */ /* 0x000ea8000c1e9900 */
[----:B------:R-:W5:Y:S01]  /*02b0*/  LDG.E.CONSTANT R19, desc[UR6][R18.64] ;  /* 0x0000000612137981 */ /* 0x000f62000c1e9900 */
[----:B------:R-:W-:-:S05]  /*02c0*/  IMAD.U32 R24, RZ, RZ, UR11 ;  /* 0x0000000bff187e24 */ /* 0x000fca000f8e00ff */
[-C--:B--2---:R-:W-:Y:S02]  /*02d0*/  ISETP.GE.AND P0, PT, R21, R24.reuse, PT ;  /* 0x000000181500720c */ /* 0x084fe40003f06270 */
[----:B-----5:R-:W-:-:S11]  /*02e0*/  ISETP.GE.AND P2, PT, R19, R24, PT ;  /* 0x000000181300720c */ /* 0x020fd60003f46270 */
[----:B------:R-:W-:-:S04]  /*02f0*/  @!P0 IMAD.WIDE R10, R21, 0x4, R8 ;  /* 0x00000004150a8825 */ /* 0x000fc800078e0208 */
[----:B------:R-:W-:Y:S02]  /*0300*/  @!P2 IMAD.WIDE R16, R19, 0x4, R2 ;  /* 0x000000041310a825 */ /* 0x000fe400078e0202 */
[----:B------:R-:W2:Y:S04]  /*0310*/  @!P0 LDG.E.CONSTANT R10, desc[UR6][R10.64] ;  /* 0x000000060a0a8981 */ /* 0x000ea8000c1e9900 */
[----:B------:R-:W5:Y:S01]  /*0320*/  @!P2 LDG.E.CONSTANT R16, desc[UR6][R16.64] ;  /* 0x000000061010a981 */ /* 0x000f62000c1e9900 */
[--C-:B------:R-:W-:Y:S02]  /*0330*/  IMAD.MOV.U32 R33, RZ, RZ, R29.reuse ;  /* 0x000000ffff217224 */ /* 0x100fe400078e001d */
[----:B------:R-:W-:Y:S02]  /*0340*/  IMAD.MOV.U32 R35, RZ, RZ, R29 ;  /* 0x000000ffff237224 */ /* 0x000fe400078e001d */
[----:B---3--:R-:W-:-:S04]  /*0350*/  IMAD.WIDE.U32 R18, R29, 0x4, R4 ;  /* 0x000000041d127825 */ /* 0x008fc800078e0004 */
[----:B----4-:R-:W-:-:S04]  /*0360*/  IMAD.WIDE.U32 R20, R29, 0x4, R6 ;  /* 0x000000041d147825 */ /* 0x010fc800078e0006 */
[----:B------:R-:W-:Y:S01]  /*0370*/  VIADD R31, R31, 0x1 ;  /* 0x000000011f1f7836 */ /* 0x000fe20000000000 */
[-C--:B--2---:R-:W-:Y:S02]  /*0380*/  @!P0 ISETP.GE.AND P1, PT, R10, R24.reuse, PT ;  /* 0x000000180a00820c */ /* 0x084fe40003f26270 */
[----:B-----5:R-:W-:Y:S02]  /*0390*/  @!P2 ISETP.GE.AND P3, PT, R16, R24, PT ;  /* 0x000000181000a20c */ /* 0x020fe40003f66270 */
[-C--:B------:R-:W-:Y:S02]  /*03a0*/  @!P0 SEL R33, R10, R29.reuse, !P1 ;  /* 0x0000001d0a218207 */ /* 0x080fe40004800000 */
[----:B------:R-:W-:Y:S01]  /*03b0*/  @!P2 SEL R35, R16, R29, !P3 ;  /* 0x0000001d1023a207 */ /* 0x000fe20005800000 */
[----:B------:R-:W-:Y:S01]  /*03c0*/  VIADD R29, R29, 0x20 ;  /* 0x000000201d1d7836 */ /* 0x000fe20000000000 */
[----:B------:R-:W-:Y:S01]  /*03d0*/  ISETP.NE.AND P0, PT, R31, R22, PT ;  /* 0x000000161f00720c */ /* 0x000fe20003f05270 */
[----:B------:R0:W-:Y:S04]  /*03e0*/  STG.E desc[UR6][R18.64], R33 ;  /* 0x0000002112007986 */ /* 0x0001e8000c101906 */
[----:B------:R0:W-:Y:S08]  /*03f0*/  STG.E desc[UR6][R20.64], R35 ;  /* 0x0000002314007986 */ /* 0x0001f0000c101906 */
[----:B------:R-:W-:Y:S05]  /*0400*/  @P0 BRA `(.L_x_4) ;  /* 0xfffffffc009c0947 */ /* 0x000fea000383ffff */
.L_x_3:
[----:B------:R-:W-:Y:S05]  /*0410*/  BSYNC.RECONVERGENT B1 ;  /* 0x0000000000017941 */ /* 0x000fea0003800200 */
.L_x_2:
[----:B------:R-:W2:Y:S01]  /*0420*/  LDC.64 R2, c[0x0][0x380] ;  /* 0x0000e000ff027b82 */ /* 0x000ea20000000a00 */
[----:B------:R-:W-:-:S07]  /*0430*/  ISETP.GE.U32.AND P0, PT, R0, 0x60, PT ;  /* 0x000000600000780c */ /* 0x000fce0003f06070 */
[----:B------:R-:W3:Y:S08]  /*0440*/  LDC.64 R4, c[0x0][0x3b0] ;  /* 0x0000ec00ff047b82 */ /* 0x000ef00000000a00 */
[----:B------:R-:W4:Y:S08]  /*0450*/  LDC.64 R6, c[0x0][0x3c0] ;  /* 0x0000f000ff067b82 */ /* 0x000f300000000a00 */
[----:B------:R-:W0:Y:S01]  /*0460*/  LDC.64 R8, c[0x0][0x388] ;  /* 0x0000e200ff087b82 */ /* 0x000e220000000a00 */
[----:B------:R-:W-:Y:S05]  /*0470*/  @!P0 BRA `(.L_x_1) ;  /* 0x0000000400208947 */ /* 0x000fea0003800000 */
.L_x_5:
[----:B--2---:R-:W-:-:S04]  /*0480*/  IMAD.WIDE.U32 R10, R29, 0x4, R2 ;  /* 0x000000041d0a7825 */ /* 0x004fc800078e0002 */
[----:B0-----:R-:W-:Y:S01]  /*0490*/  IMAD.WIDE.U32 R16, R29, 0x4, R8 ;  /* 0x000000041d107825 */ /* 0x001fe200078e0008 */
[----:B------:R-:W2:Y:S04]  /*04a0*/  LDG.E.CONSTANT R33, desc[UR6][R10.64] ;  /* 0x000000060a217981 */ /* 0x000ea8000c1e9900 */
[----:B------:R-:W5:Y:S04]  /*04b0*/  LDG.E.CONSTANT R19, desc[UR6][R16.64] ;  /* 0x0000000610137981 */ /* 0x000f68000c1e9900 */
[----:B------:R-:W3:Y:S01]  /*04c0*/  LDG.E.CONSTANT R21, desc[UR6][R10.64+0x80] ;  /* 0x000080060a157981 */ /* 0x000ee2000c1e9900 */
[----:B------:R-:W-:-:S03]  /*04d0*/  IMAD.U32 R24, RZ, RZ, UR12 ;  /* 0x0000000cff187e24 */ /* 0x000fc6000f8e00ff */
[----:B------:R-:W4:Y:S01]  /*04e0*/  LDG.E.CONSTANT R37, desc[UR6][R16.64+0x80] ;  /* 0x0000800610257981 */ /* 0x000f22000c1e9900 */
[--C-:B------:R-:W-:Y:S02]  /*04f0*/  IMAD.MOV.U32 R0, RZ, RZ, R29.reuse ;  /* 0x000000ffff007224 */ /* 0x100fe400078e001d */
[----:B------:R-:W-:Y:S01]  /*0500*/  VIADD R35, R29, 0x20 ;  /* 0x000000201d237836 */ /* 0x000fe20000000000 */
[----:B------:R-:W4:Y:S01]  /*0510*/  LDG.E.CONSTANT R22, desc[UR6][R10.64+0x100] ;  /* 0x000100060a167981 */ /* 0x000f22000c1e9900 */
[----:B------:R-:W-:-:S03]  /*0520*/  IMAD.MOV.U32 R31, RZ, RZ, R29 ;  /* 0x000000ffff1f7224 */ /* 0x000fc600078e001d */
[----:B------:R-:W4:Y:S01]  /*0530*/  LDG.E.CONSTANT R11, desc[UR6][R10.64+0x180] ;  /* 0x000180060a0b7981 */ /* 0x000f22000c1e9900 */
[-C--:B--2---:R-:W-:Y:S02]  /*0540*/  ISETP.GE.AND P0, PT, R33, R24.reuse, PT ;  /* 0x000000182100720c */ /* 0x084fe40003f06270 */
[-C--:B-----5:R-:W-:Y:S02]  /*0550*/  ISETP.GE.AND P2, PT, R19, R24.reuse, PT ;  /* 0x000000181300720c */ /* 0x0a0fe40003f46270 */
[----:B---3--:R-:W-:-:S09]  /*0560*/  ISETP.GE.AND P3, PT, R21, R24, PT ;  /* 0x000000181500720c */ /* 0x008fd20003f66270 */
[----:B------:R-:W-:-:S04]  /*0570*/  @!P0 IMAD.WIDE R32, R33, 0x4, R8 ;  /* 0x0000000421208825 */ /* 0x000fc800078e0208 */
[----:B------:R-:W-:Y:S02]  /*0580*/  @!P2 IMAD.WIDE R18, R19, 0x4, R2 ;  /* 0x000000041312a825 */ /* 0x000fe400078e0202 */
[----:B------:R0:W2:Y:S02]  /*0590*/  @!P0 LDG.E.CONSTANT R32, desc[UR6][R32.64] ;  /* 0x0000000620208981 */ /* 0x0000a4000c1e9900 */
[----:B------:R-:W-:Y:S02]  /*05a0*/  @!P3 IMAD.WIDE R20, R21, 0x4, R8 ;  /* 0x000000041514b825 */ /* 0x000fe400078e0208 */
[----:B------:R-:W3:Y:S04]  /*05b0*/  @!P2 LDG.E.CONSTANT R18, desc[UR6][R18.64] ;  /* 0x000000061212a981 */ /* 0x000ee8000c1e9900 */
[----:B------:R-:W5:Y:S01]  /*05c0*/  @!P3 LDG.E.CONSTANT R20, desc[UR6][R20.64] ;  /* 0x000000061414b981 */ /* 0x000f62000c1e9900 */
[----:B0-----:R-:W-:Y:S01]  /*05d0*/  IMAD.MOV.U32 R33, RZ, RZ, R35 ;  /* 0x000000ffff217224 */ /* 0x001fe200078e0023 */
[----:B--2---:R-:W-:-:S04]  /*05e0*/  @!P0 ISETP.GE.AND P1, PT, R32, R24, PT ;  /* 0x000000182000820c */ /* 0x004fc80003f26270 */
[----:B------:R-:W-:Y:S02]  /*05f0*/  @!P0 SEL R0, R32, R29, !P1 ;  /* 0x0000001d20008207 */ /* 0x000fe40004800000 */
[----:B---3--:R-:W-:-:S04]  /*0600*/  @!P2 ISETP.GE.AND P0, PT, R18, R24, PT ;  /* 0x000000181200a20c */ /* 0x008fc80003f06270 */
[----:B------:R-:W-:Y:S02]  /*0610*/  @!P2 SEL R31, R18, R29, !P0 ;  /* 0x0000001d121fa207 */ /* 0x000fe40004000000 */
[----:B-----5:R-:W-:-:S04]  /*0620*/  @!P3 ISETP.GE.AND P0, PT, R20, R24, PT ;  /* 0x000000181400b20c */ /* 0x020fc80003f06270 */
[----:B------:R-:W-:Y:S02]  /*0630*/  @!P3 SEL R35, R20, R33, !P0 ;  /* 0x000000211423b207 */ /* 0x000fe40004000000 */
[----:B----4-:R-:W-:-:S13]  /*0640*/  ISETP.GE.AND P0, PT, R37, R24, PT ;  /* 0x000000182500720c */ /* 0x010fda0003f06270 */
[----:B------:R-:W-:-:S06]  /*0650*/  @!P0 IMAD.WIDE R36, R37, 0x4, R2 ;  /* 0x0000000425248825 */ /* 0x000fcc00078e0202 */
[----:B------:R-:W2:Y:S01]  /*0660*/  @!P0 LDG.E.CONSTANT R36, desc[UR6][R36.64] ;  /* 0x0000000624248981 */ /* 0x000ea2000c1e9900 */
[----:B------:R-:W-:-:S04]  /*0670*/  IMAD.WIDE.U32 R18, R29, 0x4, R4 ;  /* 0x000000041d127825 */ /* 0x000fc800078e0004 */
[----:B------:R-:W-:Y:S01]  /*0680*/  IMAD.WIDE.U32 R20, R29, 0x4, R6 ;  /* 0x000000041d147825 */ /* 0x000fe200078e0006 */
[----:B------:R-:W-:Y:S04]  /*0690*/  STG.E desc[UR6][R18.64], R0 ;  /* 0x0000000012007986 */ /* 0x000fe8000c101906 */
[----:B------:R0:W-:Y:S04]  /*06a0*/  STG.E desc[UR6][R20.64], R31 ;  /* 0x0000001f14007986 */ /* 0x0001e8000c101906 */
[----:B------:R-:W-:Y:S04]  /*06b0*/  STG.E desc[UR6][R18.64+0x80], R35 ;  /* 0x0000802312007986 */ /* 0x000fe8000c101906 */
[----:B0-----:R-:W3:Y:S01]  /*06c0*/  LDG.E.CONSTANT R31, desc[UR6][R16.64+0x100] ;  /* 0x00010006101f7981 */ /* 0x001ee2000c1e9900 */
[----:B--2---:R-:W-:-:S04]  /*06d0*/  @!P0 ISETP.GE.AND P1, PT, R36, R24, PT ;  /* 0x000000182400820c */ /* 0x004fc80003f26270 */
[----:B------:R-:W-:Y:S02]  /*06e0*/  @!P0 SEL R33, R36, R33, !P1 ;  /* 0x0000002124218207 */ /* 0x000fe40004800000 */
[----:B------:R-:W-:-:S13]  /*06f0*/  ISETP.GE.AND P0, PT, R22, R24, PT ;  /* 0x000000181600720c */ /* 0x000fda0003f06270 */
[----:B------:R-:W-:-:S06]  /*0700*/  @!P0 IMAD.WIDE R36, R22, 0x4, R8 ;  /* 0x0000000416248825 */ /* 0x000fcc00078e0208 */
[----:B------:R0:W2:Y:S04]  /*0710*/  @!P0 LDG.E.CONSTANT R36, desc[UR6][R36.64] ;  /* 0x0000000624248981 */ /* 0x0000a8000c1e9900 */
[----:B------:R4:W-:Y:S04]  /*0720*/  STG.E desc[UR6][R20.64+0x80], R33 ;  /* 0x0000802114007986 */ /* 0x0009e8000c101906 */
[----:B----4-:R-:W4:Y:S01]  /*0730*/  LDG.E.CONSTANT R33, desc[UR6][R16.64+0x180] ;  /* 0x0001800610217981 */ /* 0x010f22000c1e9900 */
[----:B------:R-:W-:-:S04]  /*0740*/  VIADD R22, R29, 0x40 ;  /* 0x000000401d167836 */ /* 0x000fc80000000000 */
[----:B0-----:R-:W-:Y:S01]  /*0750*/  IMAD.MOV.U32 R37, RZ, RZ, R22 ;  /* 0x000000ffff257224 */ /* 0x001fe200078e0016 */
[----:B------:R-:W-:-:S13]  /*0760*/  ISETP.GE.AND P2, PT, R11, R24, PT ;  /* 0x000000180b00720c */ /* 0x000fda0003f46270 */
[----:B------:R-:W-:-:S06]  /*0770*/  @!P2 IMAD.WIDE R34, R11, 0x4, R8 ;  /* 0x000000040b22a825 */ /* 0x000fcc00078e0208 */
[----:B------:R-:W5:Y:S01]  /*0780*/  @!P2 LDG.E.CONSTANT R34, desc[UR6][R34.64] ;  /* 0x000000062222a981 */ /* 0x000f62000c1e9900 */
[----:B--2---:R-:W-:-:S04]  /*0790*/  @!P0 ISETP.GE.AND P1, PT, R36, R24, PT ;  /* 0x000000182400820c */ /* 0x004fc80003f26270 */
[----:B------:R-:W-:Y:S02]  /*07a0*/  @!P0 SEL R22, R36, R37, !P1 ;  /* 0x0000002524168207 */ /* 0x000fe40004800000 */
[-C--:B---3--:R-:W-:Y:S02]  /*07b0*/  ISETP.GE.AND P0, PT, R31, R24.reuse, PT ;  /* 0x000000181f00720c */ /* 0x088fe40003f06270 */
[----:B----4-:R-:W-:-:S11]  /*07c0*/  ISETP.GE.AND P3, PT, R33, R24, PT ;  /* 0x000000182100720c */ /* 0x010fd60003f66270 */
[----:B------:R-:W-:-:S06]  /*07d0*/  @!P0 IMAD.WIDE R30, R31, 0x4, R2 ;  /* 0x000000041f1e8825 */ /* 0x000fcc00078e0202 */
[----:B------:R0:W2:Y:S01]  /*07e0*/  @!P0 LDG.E.CONSTANT R30, desc[UR6][R30.64] ;  /* 0x000000061e1e8981 */ /* 0x0000a2000c1e9900 */
[----:B------:R-:W-:-:S06]  /*07f0*/  @!P3 IMAD.WIDE R32, R33, 0x4, R2 ;  /* 0x000000042120b825 */ /* 0x000fcc00078e0202 */
[----:B------:R-:W3:Y:S01]  /*0800*/  @!P3 LDG.E.CONSTANT R32, desc[UR6][R32.64] ;  /* 0x000000062020b981 */ /* 0x000ee2000c1e9900 */
[----:B0-----:R-:W-:-:S04]  /*0810*/  VIADD R31, R29, 0x60 ;  /* 0x000000601d1f7836 */ /* 0x001fc80000000000 */
[----:B------:R-:W-:Y:S01]  /*0820*/  IMAD.MOV.U32 R11, RZ, RZ, R31 ;  /* 0x000000ffff0b7224 */ /* 0x000fe200078e001f */
[----:B------:R0:W-:Y:S01]  /*0830*/  STG.E desc[UR6][R18.64+0x100], R22 ;  /* 0x0001001612007986 */ /* 0x0001e2000c101906 */
[----:B------:R-:W-:Y:S01]  /*0840*/  VIADD R29, R29, 0x80 ;  /* 0x000000801d1d7836 */ /* 0x000fe20000000000 */
[----:B--2---:R-:W-:-:S04]  /*0850*/  @!P0 ISETP.GE.AND P1, PT, R30, R24, PT ;  /* 0x000000181e00820c */ /* 0x004fc80003f26270 */
[----:B------:R-:W-:Y:S02]  /*0860*/  @!P0 SEL R37, R30, R37, !P1 ;  /* 0x000000251e258207 */ /* 0x000fe40004800000 */
[-C--:B-----5:R-:W-:Y:S02]  /*0870*/  @!P2 ISETP.GE.AND P0, PT, R34, R24.reuse, PT ;  /* 0x000000182200a20c */ /* 0x0a0fe40003f06270 */
[-C--:B---3--:R-:W-:Y:S02]  /*0880*/  @!P3 ISETP.GE.AND P1, PT, R32, R24.reuse, PT ;  /* 0x000000182000b20c */ /* 0x088fe40003f26270 */
[-C--:B------:R-:W-:Y:S02]  /*0890*/  @!P2 SEL R31, R34, R11.reuse, !P0 ;  /* 0x0000000b221fa207 */ /* 0x080fe40004000000 */
[----:B------:R-:W-:Y:S01]  /*08a0*/  @!P3 SEL R11, R32, R11, !P1 ;  /* 0x0000000b200bb207 */ /* 0x000fe20004800000 */
[----:B------:R0:W-:Y:S04]  /*08b0*/  STG.E desc[UR6][R20.64+0x100], R37 ;  /* 0x0001002514007986 */ /* 0x0001e8000c101906 */
[----:B------:R0:W-:Y:S04]  /*08c0*/  STG.E desc[UR6][R18.64+0x180], R31 ;  /* 0x0001801f12007986 */ /* 0x0001e8000c101906 */
[----:B------:R0:W-:Y:S01]  /*08d0*/  STG.E desc[UR6][R20.64+0x180], R11 ;  /* 0x0001800b14007986 */ /* 0x0001e2000c101906 */
[----:B------:R-:W-:-:S13]  /*08e0*/  ISETP.GE.AND P0, PT, R29, R24, PT ;  /* 0x000000181d00720c */ /* 0x000fda0003f06270 */
[----:B0-----:R-:W-:Y:S05]  /*08f0*/  @!P0 BRA `(.L_x_5) ;  /* 0xfffffff800e08947 */ /* 0x001fea000383ffff */
.L_x_1:
[----:B------:R-:W-:Y:S05]  /*0900*/  BSYNC.RECONVERGENT B0 ;  /* 0x0000000000007941 */ /* 0x000fea0003800200 */
.L_x_0:
[----:B------:R-:W-:Y:S01]  /*0910*/  ISETP.GE.AND P0, PT, R24, 0x2, PT ;  /* 0x000000021800780c */ /* 0x000fe20003f06270 */
[----:B------:R-:W-:Y:S01]  /*0920*/  BSSY.RECONVERGENT B0, `(.L_x_6) ;  /* 0x000000b000007945 */ /* 0x000fe20003800200 */
[----:B------:R-:W-:-:S11]  /*0930*/  IMAD.MOV.U32 R0, RZ, RZ, RZ ;  /* 0x000000ffff007224 */ /* 0x000fd600078e00ff */
[----:B------:R-:W-:Y:S05]  /*0940*/  @!P0 BRA `(.L_x_7) ;  /* 0x0000000000208947 */ /* 0x000fea0003800000 */
[----:B------:R-:W-:Y:S01]  /*0950*/  IMAD.MOV.U32 R0, RZ, RZ, RZ ;  /* 0x000000ffff007224 */ /* 0x000fe200078e00ff */
[----:B------:R-:W0:Y:S01]  /*0960*/  LDCU UR4, c[0x0][0x398] ;  /* 0x00007300ff0477ac */ /* 0x000e220008000800 */
[----:B------:R-:W-:-:S05]  /*0970*/  NOP ;  /* 0x0000000000007918 */ /* 0x000fca0000000000 */
.L_x_8:
[----:B0-----:R-:W-:Y:S01]  /*0980*/  UISETP.GT.U32.AND UP0, UPT, UR4, 0x3, UPT ;  /* 0x000000030400788c */ /* 0x001fe2000bf04070 */
[----:B------:R-:W-:Y:S01]  /*0990*/  VIADD R0, R0, 0x1 ;  /* 0x0000000100007836 */ /* 0x000fe20000000000 */
[----:B------:R-:W-:-:S07]  /*09a0*/  USHF.R.U32.HI UR5, URZ, 0x1, UR4 ;  /* 0x00000001ff057899 */ /* 0x000fce0008011604 */
[----:B------:R-:W-:Y:S01]  /*09b0*/  UMOV UR4, UR5 ;  /* 0x0000000500047c82 */ /* 0x000fe20008000000 */
[----:B------:R-:W-:Y:S05]  /*09c0*/  BRA.U UP0, `(.L_x_8) ;  /* 0xfffffffd00ec7547 */ /* 0x000fea000b83ffff */
.L_x_7:
[----:B------:R-:W-:Y:S05]  /*09d0*/  BSYNC.RECONVERGENT B0 ;  /* 0x0000000000007941 */ /* 0x000fea0003800200 */
.L_x_6:
[----:B------:R-:W-:Y:S01]  /*09e0*/  ISETP.NE.AND P0, PT, R0, RZ, PT ;  /* 0x000000ff0000720c */ /* 0x000fe20003f05270 */
[----:B------:R-:W-:-:S12]  /*09f0*/  BSSY.RECONVERGENT B1, `(.L_x_9) ;  /* 0x000010a000017945 */ /* 0x000fd80003800200 */
[----:B------:R-:W-:Y:S05]  /*0a00*/  @!P0 BRA `(.L_x_10) ;  /* 0x0000001000208947 */ /* 0x000fea0003800000 */
[----:B------:R-:W5:Y:S01]  /*0a10*/  LDCU.64 UR4, c[0x0][0x3b8] ;  /* 0x00007700ff0477ac */ /* 0x000f620008000a00 */
[----:B--2---:R-:W-:Y:S01]  /*0a20*/  LOP3.LUT R3, RZ, R27, RZ, 0x33, !PT ;  /* 0x0000001bff037212 */ /* 0x004fe200078e33ff */
[----:B------:R-:W0:Y:S04]  /*0a30*/  LDCU.64 UR8, c[0x0][0x3c8] ;  /* 0x00007900ff0877ac */ /* 0x000e280008000a00 */
[----:B------:R-:W-:Y:S02]  /*0a40*/  IMAD.IADD R2, R3, 0x1, R24 ;  /* 0x0000000103027824 */ /* 0x000fe400078e0218 */
[----:B------:R-:W-:-:S03]  /*0a50*/  IMAD.MOV.U32 R3, RZ, RZ, RZ ;  /* 0x000000ffff037224 */ /* 0x000fc600078e00ff */
[----:B------:R-:W-:-:S04]  /*0a60*/  LEA.HI R22, R2, 0x1, RZ, 0x1b ;  /* 0x0000000102167811 */ /* 0x000fc800078fd8ff */
[----:B------:R-:W-:Y:S01]  /*0a70*/  LOP3.LUT R22, R22, 0x3, RZ, 0xc0, !PT ;  /* 0x0000000316167812 */ /* 0x000fe200078ec0ff */
[----:B-----5:R-:W-:Y:S02]  /*0a80*/  IMAD.U32 R10, RZ, RZ, UR4 ;  /* 0x00000004ff0a7e24 */ /* 0x020fe4000f8e00ff */
[----:B------:R-:W-:Y:S02]  /*0a90*/  IMAD.U32 R11, RZ, RZ, UR5 ;  /* 0x00000005ff0b7e24 */ /* 0x000fe4000f8e00ff */
[----:B0-----:R-:W-:Y:S02]  /*0aa0*/  IMAD.U32 R8, RZ, RZ, UR8 ;  /* 0x00000008ff087e24 */ /* 0x001fe4000f8e00ff */
[----:B------:R-:W-:-:S07]  /*0ab0*/  IMAD.U32 R9, RZ, RZ, UR9 ;  /* 0x00000009ff097e24 */ /* 0x000fce000f8e00ff */
.L_x_25:
[----:B------:R-:W0:Y:S01]  /*0ac0*/  LDCU UR4, c[0x0][0x398] ;  /* 0x00007300ff0477ac */ /* 0x000e220008000800 */
[----:B------:R-:W-:Y:S01]  /*0ad0*/  VIADD R3, R3, 0x1 ;  /* 0x0000000103037836 */ /* 0x000fe20000000000 */
[----:B------:R-:W-:Y:S01]  /*0ae0*/  BSSY.RECONVERGENT B0, `(.L_x_11) ;  /* 0x00000c1000007945 */ /* 0x000fe20003800200 */
[----:B---3--:R-:W-:Y:S02]  /*0af0*/  IMAD.MOV.U32 R4, RZ, RZ, R14 ;  /* 0x000000ffff047224 */ /* 0x008fe400078e000e */
[----:B------:R-:W-:Y:S01]  /*0b00*/  IMAD.MOV.U32 R5, RZ, RZ, R15 ;  /* 0x000000ffff057224 */ /* 0x000fe200078e000f */
[----:B------:R-:W-:Y:S01]  /*0b10*/  ISETP.NE.AND P1, PT, R3, R0, PT ;  /* 0x000000000300720c */ /* 0x000fe20003f25270 */
[----:B----4-:R-:W-:Y:S02]  /*0b20*/  IMAD.MOV.U32 R6, RZ, RZ, R12 ;  /* 0x000000ffff067224 */ /* 0x010fe400078e000c */
[----:B------:R-:W-:Y:S02]  /*0b30*/  IMAD.MOV.U32 R7, RZ, RZ, R13 ;  /* 0x000000ffff077224 */ /* 0x000fe400078e000d */
[----:B------:R-:W-:-:S02]  /*0b40*/  IMAD.MOV.U32 R12, RZ, RZ, R10 ;  /* 0x000000ffff0c7224 */ /* 0x000fc400078e000a */
[----:B------:R-:W-:Y:S02]  /*0b50*/  IMAD.MOV.U32 R13, RZ, RZ, R11 ;  /* 0x000000ffff0d7224 */ /* 0x000fe400078e000b */
[----:B------:R-:W-:Y:S02]  /*0b60*/  IMAD.MOV.U32 R14, RZ, RZ, R8 ;  /* 0x000000ffff0e7224 */ /* 0x000fe400078e0008 */
[----:B------:R-:W-:Y:S01]  /*0b70*/  IMAD.MOV.U32 R15, RZ, RZ, R9 ;  /* 0x000000ffff0f7224 */ /* 0x000fe200078e0009 */
[----:B0-----:R-:W-:-:S04]  /*0b80*/  MOV R24, UR4 ;  /* 0x0000000400187c02 */ /* 0x001fc80008000f00 */
[----:B------:R-:W-:-:S13]  /*0b90*/  ISETP.GE.AND P2, PT, R27, R24, PT ;  /* 0x000000181b00720c */ /* 0x000fda0003f46270 */
[----:B------:R-:W-:Y:S05]  /*0ba0*/  @P2 BRA `(.L_x_12) ;  /* 0x0000000800d02947 */ /* 0x000fea0003800000 */
[----:B------:R-:W-:Y:S01]  /*0bb0*/  ISETP.NE.AND P0, PT, R22, RZ, PT ;  /* 0x000000ff1600720c */ /* 0x000fe20003f05270 */
[----:B------:R-:W-:Y:S01]  /*0bc0*/  BSSY.RECONVERGENT B2, `(.L_x_13) ;  /* 0x0000018000027945 */ /* 0x000fe20003800200 */
[----:B------:R-:W-:-:S11]  /*0bd0*/  IMAD.MOV.U32 R29, RZ, RZ, R27 ;  /* 0x000000ffff1d7224 */ /* 0x000fd600078e001b */
[----:B------:R-:W-:Y:S05]  /*0be0*/  @!P0 BRA `(.L_x_14) ;  /* 0x0000000000548947 */ /* 0x000fea0003800000 */
[----:B------:R-:W-:-:S05]  /*0bf0*/  IMAD.WIDE.U32 R10, R27, 0x4, R6 ;  /* 0x000000041b0a7825 */ /* 0x000fca00078e0006 */
[----:B------:R-:W2:Y:S02]  /*0c00*/  LDG.E R17, desc[UR6][R10.64] ;  /* 0x000000060a117981 */ /* 0x000ea4000c1e1900 */
[----:B--2---:R-:W-:-:S06]  /*0c10*/  IMAD.WIDE R16, R17, 0x4, R6 ;  /* 0x0000000411107825 */ /* 0x004fcc00078e0206 */
[----:B------:R-:W2:Y:S01]  /*0c20*/  LDG.E R17, desc[UR6][R16.64] ;  /* 0x0000000610117981 */ /* 0x000ea2000c1e1900 */
[----:B------:R-:W-:Y:S01]  /*0c30*/  IMAD.WIDE.U32 R8, R27, 0x4, R12 ;  /* 0x000000041b087825 */ /* 0x000fe200078e000c */
[----:B------:R-:W-:-:S03]  /*0c40*/  ISETP.NE.AND P0, PT, R22, 0x1, PT ;  /* 0x000000011600780c */ /* 0x000fc60003f05270 */
[----:B------:R-:W-:Y:S01]  /*0c50*/  VIADD R29, R27, 0x20 ;  /* 0x000000201b1d7836 */ /* 0x000fe20000000000 */
[----:B--2---:R0:W-:Y:S09]  /*0c60*/  STG.E desc[UR6][R8.64], R17 ;  /* 0x0000001108007986 */ /* 0x0041f2000c101906 */
[----:B------:R-:W-:Y:S05]  /*0c70*/  @!P0 BRA `(.L_x_14) ;  /* 0x0000000000308947 */ /* 0x000fea0003800000 */
[----:B0-----:R-:W2:Y:S02]  /*0c80*/  LDG.E R17, desc[UR6][R10.64+0x80] ;  /* 0x000080060a117981 */ /* 0x001ea4000c1e1900 */
[----:B--2---:R-:W-:-:S06]  /*0c90*/  IMAD.WIDE R16, R17, 0x4, R6 ;  /* 0x0000000411107825 */ /* 0x004fcc00078e0206 */
[----:B------:R-:W2:Y:S01]  /*0ca0*/  LDG.E R17, desc[UR6][R16.64] ;  /* 0x0000000610117981 */ /* 0x000ea2000c1e1900 */
[----:B------:R-:W-:Y:S01]  /*0cb0*/  ISETP.NE.AND P0, PT, R22, 0x2, PT ;  /* 0x000000021600780c */ /* 0x000fe20003f05270 */
[----:B------:R-:W-:Y:S02]  /*0cc0*/  VIADD R29, R27, 0x40 ;  /* 0x000000401b1d7836 */ /* 0x000fe40000000000 */
[----:B--2---:R2:W-:Y:S10]  /*0cd0*/  STG.E desc[UR6][R8.64+0x80], R17 ;  /* 0x0000801108007986 */ /* 0x0045f4000c101906 */
[----:B------:R-:W-:Y:S05]  /*0ce0*/  @!P0 BRA `(.L_x_14) ;  /* 0x0000000000148947 */ /* 0x000fea0003800000 */
[----:B--2---:R-:W2:Y:S02]  /*0cf0*/  LDG.E R17, desc[UR6][R10.64+0x100] ;  /* 0x000100060a117981 */ /* 0x004ea4000c1e1900 */
[----:B--2---:R-:W-:-:S06]  /*0d00*/  IMAD.WIDE R16, R17, 0x4, R6 ;  /* 0x0000000411107825 */ /* 0x004fcc00078e0206 */
[----:B------:R-:W2:Y:S01]  /*0d10*/  LDG.E R17, desc[UR6][R16.64] ;  /* 0x0000000610117981 */ /* 0x000ea2000c1e1900 */
[----:B------:R-:W-:-:S03]  /*0d20*/  VIADD R29, R27, 0x60 ;  /* 0x000000601b1d7836 */ /* 0x000fc60000000000 */
[----:B--2---:R3:W-:Y:S04]  /*0d30*/  STG.E desc[UR6][R8.64+0x100], R17 ;  /* 0x0001001108007986 */ /* 0x0047e8000c101906 */
.L_x_14:
[----:B------:R-:W-:Y:S05]  /*0d40*/  BSYNC.RECONVERGENT B2 ;  /* 0x0000000000027941 */ /* 0x000fea0003800200 */
.L_x_13:
[----:B------:R-:W-:-:S13]  /*0d50*/  ISETP.GE.U32.AND P0, PT, R2, 0x60, PT ;  /* 0x000000600200780c */ /* 0x000fda0003f06070 */
[----:B------:R-:W-:Y:S05]  /*0d60*/  @!P0 BRA `(.L_x_12) ;  /* 0x0000000800608947 */ /* 0x000fea0003800000 */
[----:B------:R-:W-:Y:S01]  /*0d70*/  IMAD.IADD R16, R24, 0x1, -R29 ;  /* 0x0000000118107824 */ /* 0x000fe200078e0a1d */
[----:B------:R-:W-:Y:S01]  /*0d80*/  BSSY.RECONVERGENT B2, `(.L_x_15) ;  /* 0x0000056000027945 */ /* 0x000fe20003800200 */
[----:B0-23--:R-:W-:-:S03]  /*0d90*/  IMAD.WIDE.U32 R8, R29, 0x4, R6 ;  /* 0x000000041d087825 */ /* 0x00dfc600078e0006 */
[----:B------:R-:W-:Y:S01]  /*0da0*/  ISETP.GT.AND P3, PT, R16, 0x180, PT ;  /* 0x000001801000780c */ /* 0x000fe20003f64270 */
[----:B------:R-:W-:Y:S01]  /*0db0*/  IMAD.WIDE.U32 R10, R29, 0x4, R12 ;  /* 0x000000041d0a7825 */ /* 0x000fe200078e000c */
[----:B------:R-:W-:Y:S02]  /*0dc0*/  IADD3 R8, P0, PT, R8, 0x100, RZ ;  /* 0x0000010008087810 */ /* 0x000fe40007f1e0ff */
[----:B------:R-:W-:-:S03]  /*0dd0*/  IADD3 R10, P4, PT, R10, 0x100, RZ ;  /* 0x000001000a0a7810 */ /* 0x000fc60007f9e0ff */
[----:B------:R-:W-:Y:S01]  /*0de0*/  IMAD.X R9, RZ, RZ, R9, P0 ;  /* 0x000000ffff097224 */ /* 0x000fe200000e0609 */
[----:B------:R-:W-:Y:S01]  /*0df0*/  PLOP3.LUT P0, PT, PT, PT, PT, 0x80, 0x8 ;  /* 0x000000000008781c */ /* 0x000fe20003f0f070 */
[----:B------:R-:W-:-:S04]  /*0e00*/  IMAD.X R11, RZ, RZ, R11, P4 ;  /* 0x000000ffff0b7224 */ /* 0x000fc800020e060b */
[----:B------:R-:W-:Y:S08]  /*0e10*/  @!P3 BRA `(.L_x_16) ;  /* 0x000000040030b947 */ /* 0x000ff00003800000 */
[----:B------:R-:W-:Y:S01]  /*0e20*/  PLOP3.LUT P0, PT, PT, PT, PT, 0x8, 0x80 ;  /* 0x000000000080781c */ /* 0x000fe20003f0e170 */
[----:B------:R-:W-:-:S12]  /*0e30*/  VIADD R26, R24, 0xfffffe80 ;  /* 0xfffffe80181a7836 */ /* 0x000fd80000000000 */
.L_x_17:
[----:B------:R-:W2:Y:S02]  /*0e40*/  LDG.E R21, desc[UR6][R8.64+-0x100] ;  /* 0xffff000608157981 */ /* 0x000ea4000c1e1900 */
[----:B--2---:R-:W-:-:S05]  /*0e50*/  IMAD.WIDE R20, R21, 0x4, R6 ;  /* 0x0000000415147825 */ /* 0x004fca00078e0206 */
[----:B------:R-:W2:Y:S04]  /*0e60*/  LDG.E R31, desc[UR6][R20.64] ;  /* 0x00000006141f7981 */ /* 0x000ea8000c1e1900 */
[----:B--2---:R0:W-:Y:S04]  /*0e70*/  STG.E desc[UR6][R10.64+-0x100], R31 ;  /* 0xffff001f0a007986 */ /* 0x0041e8000c101906 */
[----:B------:R-:W2:Y:S02]  /*0e80*/  LDG.E R17, desc[UR6][R8.64+-0x80] ;  /* 0xffff800608117981 */ /* 0x000ea4000c1e1900 */
[----:B--2---:R-:W-:-:S05]  /*0e90*/  IMAD.WIDE R16, R17, 0x4, R6 ;  /* 0x0000000411107825 */ /* 0x004fca00078e0206 */
[----:B------:R-:W2:Y:S04]  /*0ea0*/  LDG.E R33, desc[UR6][R16.64] ;  /* 0x0000000610217981 */ /* 0x000ea8000c1e1900 */
[----:B--2---:R2:W-:Y:S04]  /*0eb0*/  STG.E desc[UR6][R10.64+-0x80], R33 ;  /* 0xffff80210a007986 */ /* 0x0045e8000c101906 */
[----:B------:R-:W3:Y:S02]  /*0ec0*/  LDG.E R19, desc[UR6][R8.64] ;  /* 0x0000000608137981 */ /* 0x000ee4000c1e1900 */
[----:B---3--:R-:W-:-:S05]  /*0ed0*/  IMAD.WIDE R18, R19, 0x4, R6 ;  /* 0x0000000413127825 */ /* 0x008fca00078e0206 */
[----:B------:R-:W3:Y:S04]  /*0ee0*/  LDG.E R35, desc[UR6][R18.64] ;  /* 0x0000000612237981 */ /* 0x000ee8000c1e1900 */
[----:B---3--:R3:W-:Y:S04]  /*0ef0*/  STG.E desc[UR6][R10.64], R35 ;  /* 0x000000230a007986 */ /* 0x0087e8000c101906 */
[----:B------:R-:W4:Y:S02]  /*0f00*/  LDG.E R37, desc[UR6][R8.64+0x80] ;  /* 0x0000800608257981 */ /* 0x000f24000c1e1900 */
[----:B----4-:R-:W-:-:S05]  /*0f10*/  IMAD.WIDE R20, R37, 0x4, R6 ;  /* 0x0000000425147825 */ /* 0x010fca00078e0206 */
[----:B0-----:R-:W4:Y:S04]  /*0f20*/  LDG.E R31, desc[UR6][R20.64] ;  /* 0x00000006141f7981 */ /* 0x001f28000c1e1900 */
[----:B----4-:R0:W-:Y:S04]  /*0f30*/  STG.E desc[UR6][R10.64+0x80], R31 ;  /* 0x0000801f0a007986 */ /* 0x0101e8000c101906 */
[----:B------:R-:W4:Y:S02]  /*0f40*/  LDG.E R37, desc[UR6][R8.64+0x100] ;  /* 0x0001000608257981 */ /* 0x000f24000c1e1900 */
[----:B----4-:R-:W-:-:S05]  /*0f50*/  IMAD.WIDE R16, R37, 0x4, R6 ;  /* 0x0000000425107825 */ /* 0x010fca00078e0206 */
[----:B--2---:R-:W2:Y:S04]  /*0f60*/  LDG.E R33, desc[UR6][R16.64] ;  /* 0x0000000610217981 */ /* 0x004ea8000c1e1900 */
[----:B--2---:R2:W-:Y:S04]  /*0f70*/  STG.E desc[UR6][R10.64+0x100], R33 ;  /* 0x000100210a007986 */ /* 0x0045e8000c101906 */
[----:B------:R-:W4:Y:S02]  /*0f80*/  LDG.E R37, desc[UR6][R8.64+0x180] ;  /* 0x0001800608257981 */ /* 0x000f24000c1e1900 */
[----:B----4-:R-:W-:-:S05]  /*0f90*/  IMAD.WIDE R18, R37, 0x4, R6 ;  /* 0x0000000425127825 */ /* 0x010fca00078e0206 */
[----:B---3--:R-:W3:Y:S04]  /*0fa0*/  LDG.E R35, desc[UR6][R18.64] ;  /* 0x0000000612237981 */ /* 0x008ee8000c1e1900 */
        /* <DEDUP_REMOVED lines=24> */
[----:B---3--:R-:W-:Y:S04]  /*1130*/  STG.E desc[UR6][R10.64+0x480], R35 ;  /* 0x000480230a007986 */ /* 0x008fe8000c101906 */
[----:B------:R-:W3:Y:S02]  /*1140*/  LDG.E R37, desc[UR6][R8.64+0x500] ;  /* 0x0005000608257981 */ /* 0x000ee4000c1e1900 */
[----:B---3--:R-:W-:-:S05]  /*1150*/  IMAD.WIDE R20, R37, 0x4, R6 ;  /* 0x0000000425147825 */ /* 0x008fca00078e0206 */
[----:B0-----:R-:W3:Y:S04]  /*1160*/  LDG.E R31, desc[UR6][R20.64] ;  /* 0x00000006141f7981 */ /* 0x001ee8000c1e1900 */
[----:B---3--:R-:W-:Y:S04]  /*1170*/  STG.E desc[UR6][R10.64+0x500], R31 ;  /* 0x0005001f0a007986 */ /* 0x008fe8000c101906 */
[----:B------:R-:W3:Y:S02]  /*1180*/  LDG.E R37, desc[UR6][R8.64+0x580] ;  /* 0x0005800608257981 */ /* 0x000ee4000c1e1900 */
[----:B---3--:R-:W-:-:S06]  /*1190*/  IMAD.WIDE R16, R37, 0x4, R6 ;  /* 0x0000000425107825 */ /* 0x008fcc00078e0206 */
[----:B------:R-:W3:Y:S04]  /*11a0*/  LDG.E R17, desc[UR6][R16.64] ;  /* 0x0000000610117981 */ /* 0x000ee8000c1e1900 */
[----:B---3--:R0:W-:Y:S04]  /*11b0*/  STG.E desc[UR6][R10.64+0x580], R17 ;  /* 0x000580110a007986 */ /* 0x0081e8000c101906 */
[----:B--2---:R-:W2:Y:S02]  /*11c0*/  LDG.E R33, desc[UR6][R8.64+0x600] ;  /* 0x0006000608217981 */ /* 0x004ea4000c1e1900 */
[----:B--2---:R-:W-:-:S06]  /*11d0*/  IMAD.WIDE R18, R33, 0x4, R6 ;  /* 0x0000000421127825 */ /* 0x004fcc00078e0206 */
[----:B------:R-:W2:Y:S04]  /*11e0*/  LDG.E R19, desc[UR6][R18.64] ;  /* 0x0000000612137981 */ /* 0x000ea8000c1e1900 */
[----:B--2---:R-:W-:Y:S04]  /*11f0*/  STG.E desc[UR6][R10.64+0x600], R19 ;  /* 0x000600130a007986 */ /* 0x004fe8000c101906 */
[----:B------:R-:W2:Y:S01]  /*1200*/  LDG.E R33, desc[UR6][R8.64+0x680] ;  /* 0x0006800608217981 */ /* 0x000ea2000c1e1900 */
[----:B------:R-:W-:-:S05]  /*1210*/  VIADD R29, R29, 0x200 ;  /* 0x000002001d1d7836 */ /* 0x000fca0000000000 */
[----:B------:R-:W-:Y:S01]  /*1220*/  ISETP.GE.AND P3, PT, R29, R26, PT ;  /* 0x0000001a1d00720c */ /* 0x000fe20003f66270 */
[----:B--2---:R-:W-:-:S06]  /*1230*/  IMAD.WIDE R20, R33, 0x4, R6 ;  /* 0x0000000421147825 */ /* 0x004fcc00078e0206 */
[----:B------:R-:W2:Y:S01]  /*1240*/  LDG.E R21, desc[UR6][R20.64] ;  /* 0x0000000614157981 */ /* 0x000ea2000c1e1900 */
[----:B------:R-:W-:Y:S02]  /*1250*/  IADD3 R16, P5, PT, R10, 0x800, RZ ;  /* 0x000008000a107810 */ /* 0x000fe40007fbe0ff */
[----:B------:R-:W-:-:S03]  /*1260*/  IADD3 R28, P4, PT, R8, 0x800, RZ ;  /* 0x00000800081c7810 */ /* 0x000fc60007f9e0ff */
[----:B0-----:R-:W-:Y:S02]  /*1270*/  IMAD.X R17, RZ, RZ, R11, P5 ;  /* 0x000000ffff117224 */ /* 0x001fe400028e060b */
[----:B------:R-:W-:Y:S02]  /*1280*/  IMAD.X R9, RZ, RZ, R9, P4 ;  /* 0x000000ffff097224 */ /* 0x000fe400020e0609 */
[----:B------:R-:W-:Y:S01]  /*1290*/  IMAD.MOV.U32 R8, RZ, RZ, R28 ;  /* 0x000000ffff087224 */ /* 0x000fe200078e001c */
[----:B--2---:R0:W-:Y:S02]  /*12a0*/  STG.E desc[UR6][R10.64+0x680], R21 ;  /* 0x000680150a007986 */ /* 0x0041e4000c101906 */
[----:B0-----:R-:W-:Y:S02]  /*12b0*/  IMAD.MOV.U32 R10, RZ, RZ, R16 ;  /* 0x000000ffff0a7224 */ /* 0x001fe400078e0010 */
[----:B------:R-:W-:Y:S01]  /*12c0*/  IMAD.MOV.U32 R11, RZ, RZ, R17 ;  /* 0x000000ffff0b7224 */ /* 0x000fe200078e0011 */
[----:B------:R-:W-:Y:S06]  /*12d0*/  @!P3 BRA `(.L_x_17) ;  /* 0xfffffff800d8b947 */ /* 0x000fec000383ffff */
.L_x_16:
[----:B------:R-:W-:Y:S05]  /*12e0*/  BSYNC.RECONVERGENT B2 ;  /* 0x0000000000027941 */ /* 0x000fea0003800200 */
.L_x_15:
[----:B------:R-:W-:Y:S01]  /*12f0*/  IMAD.IADD R16, R24, 0x1, -R29 ;  /* 0x0000000118107824 */ /* 0x000fe200078e0a1d */
[----:B------:R-:W-:Y:S04]  /*1300*/  BSSY.RECONVERGENT B2, `(.L_x_18) ;  /* 0x000002c000027945 */ /* 0x000fe80003800200 */
[----:B------:R-:W-:-:S13]  /*1310*/  ISETP.GT.AND P3, PT, R16, 0x80, PT ;  /* 0x000000801000780c */ /* 0x000fda0003f64270 */
[----:B------:R-:W-:Y:S05]  /*1320*/  @!P3 BRA `(.L_x_19) ;  /* 0x0000000000a4b947 */ /* 0x000fea0003800000 */
        /* <DEDUP_REMOVED lines=19> */
[----:B--2---:R-:W-:Y:S04]  /*1460*/  STG.E desc[UR6][R10.64+0x100], R33 ;  /* 0x000100210a007986 */ /* 0x004fe8000c101906 */
[----:B------:R-:W2:Y:S02]  /*1470*/  LDG.E R37, desc[UR6][R8.64+0x180] ;  /* 0x0001800608257981 */ /* 0x000ea4000c1e1900 */
[----:B--2---:R-:W-:-:S06]  /*1480*/  IMAD.WIDE R20, R37, 0x4, R6 ;  /* 0x0000000425147825 */ /* 0x004fcc00078e0206 */
[----:B------:R-:W2:Y:S04]  /*1490*/  LDG.E R21, desc[UR6][R20.64] ;  /* 0x0000000614157981 */ /* 0x000ea8000c1e1900 */
[----:B--2---:R2:W-:Y:S04]  /*14a0*/  STG.E desc[UR6][R10.64+0x180], R21 ;  /* 0x000180150a007986 */ /* 0x0045e8000c101906 */
[----:B---3--:R-:W3:Y:S02]  /*14b0*/  LDG.E R35, desc[UR6][R8.64+0x200] ;  /* 0x0002000608237981 */ /* 0x008ee4000c1e1900 */
[----:B---3--:R-:W-:-:S06]  /*14c0*/  IMAD.WIDE R18, R35, 0x4, R6 ;  /* 0x0000000423127825 */ /* 0x008fcc00078e0206 */
[----:B------:R-:W3:Y:S04]  /*14d0*/  LDG.E R19, desc[UR6][R18.64] ;  /* 0x0000000612137981 */ /* 0x000ee8000c1e1900 */
[----:B---3--:R-:W-:Y:S04]  /*14e0*/  STG.E desc[UR6][R10.64+0x200], R19 ;  /* 0x000200130a007986 */ /* 0x008fe8000c101906 */
[----:B0-----:R-:W3:Y:S01]  /*14f0*/  LDG.E R31, desc[UR6][R8.64+0x280] ;  /* 0x00028006081f7981 */ /* 0x001ee2000c1e1900 */
[----:B------:R-:W-:Y:S01]  /*1500*/  IADD3 R20, P4, PT, R10, 0x400, RZ ;  /* 0x000004000a147810 */ /* 0x000fe20007f9e0ff */
[----:B---3--:R-:W-:-:S06]  /*1510*/  IMAD.WIDE R16, R31, 0x4, R6 ;  /* 0x000000041f107825 */ /* 0x008fcc00078e0206 */
[----:B------:R-:W3:Y:S01]  /*1520*/  LDG.E R17, desc[UR6][R16.64] ;  /* 0x0000000610117981 */ /* 0x000ee2000c1e1900 */
[----:B------:R-:W-:Y:S01]  /*1530*/  IADD3 R26, P3, PT, R8, 0x400, RZ ;  /* 0x00000400081a7810 */ /* 0x000fe20007f7e0ff */
[----:B--2---:R-:W-:Y:S01]  /*1540*/  IMAD.X R21, RZ, RZ, R11, P4 ;  /* 0x000000ffff157224 */ /* 0x004fe200020e060b */
[----:B------:R-:W-:Y:S01]  /*1550*/  PLOP3.LUT P0, PT, PT, PT, PT, 0x8, 0x80 ;  /* 0x000000000080781c */ /* 0x000fe20003f0e170 */
[----:B------:R-:W-:Y:S02]  /*1560*/  VIADD R29, R29, 0x100 ;  /* 0x000001001d1d7836 */ /* 0x000fe40000000000 */
[----:B------:R-:W-:Y:S02]  /*1570*/  IMAD.X R9, RZ, RZ, R9, P3 ;  /* 0x000000ffff097224 */ /* 0x000fe400018e0609 */
[----:B------:R-:W-:Y:S01]  /*1580*/  IMAD.MOV.U32 R8, RZ, RZ, R26 ;  /* 0x000000ffff087224 */ /* 0x000fe200078e001a */
[----:B---3--:R0:W-:Y:S02]  /*1590*/  STG.E desc[UR6][R10.64+0x280], R17 ;  /* 0x000280110a007986 */ /* 0x0081e4000c101906 */
[----:B0-----:R-:W-:-:S02]  /*15a0*/  IMAD.MOV.U32 R10, RZ, RZ, R20 ;  /* 0x000000ffff0a7224 */ /* 0x001fc400078e0014 */
[----:B------:R-:W-:-:S07]  /*15b0*/  IMAD.MOV.U32 R11, RZ, RZ, R21 ;  /* 0x000000ffff0b7224 */ /* 0x000fce00078e0015 */
.L_x_19:
[----:B------:R-:W-:Y:S05]  /*15c0*/  BSYNC.RECONVERGENT B2 ;  /* 0x0000000000027941 */ /* 0x000fea0003800200 */
.L_x_18:
[----:B------:R-:W-:-:S13]  /*15d0*/  ISETP.LT.OR P0, PT, R29, R24, P0 ;  /* 0x000000181d00720c */ /* 0x000fda0000701670 */
[----:B------:R-:W-:Y:S05]  /*15e0*/  @!P0 BRA `(.L_x_12) ;  /* 0x0000000000408947 */ /* 0x000fea0003800000 */
[----:B------:R-:W2:Y:S02]  /*15f0*/  LDG.E R21, desc[UR6][R8.64+-0x100] ;  /* 0xffff000608157981 */ /* 0x000ea4000c1e1900 */
[----:B--2---:R-:W-:-:S05]  /*1600*/  IMAD.WIDE R20, R21, 0x4, R6 ;  /* 0x0000000415147825 */ /* 0x004fca00078e0206 */
[----:B------:R-:W2:Y:S04]  /*1610*/  LDG.E R29, desc[UR6][R20.64] ;  /* 0x00000006141d7981 */ /* 0x000ea8000c1e1900 */
[----:B--2---:R4:W-:Y:S04]  /*1620*/  STG.E desc[UR6][R10.64+-0x100], R29 ;  /* 0xffff001d0a007986 */ /* 0x0049e8000c101906 */
[----:B------:R-:W2:Y:S02]  /*1630*/  LDG.E R19, desc[UR6][R8.64+-0x80] ;  /* 0xffff800608137981 */ /* 0x000ea4000c1e1900 */
[----:B--2---:R-:W-:-:S06]  /*1640*/  IMAD.WIDE R18, R19, 0x4, R6 ;  /* 0x0000000413127825 */ /* 0x004fcc00078e0206 */
        /* <DEDUP_REMOVED lines=9> */
[----:B--2---:R4:W-:Y:S02]  /*16e0*/  STG.E desc[UR6][R10.64+0x80], R21 ;  /* 0x000080150a007986 */ /* 0x0049e4000c101906 */
.L_x_12:
[----:B------:R-:W-:Y:S05]  /*16f0*/  BSYNC.RECONVERGENT B0 ;  /* 0x0000000000007941 */ /* 0x000fea0003800200 */
.L_x_11:
[----:B------:R-:W-:Y:S04]  /*1700*/  BSSY.RECONVERGENT B0, `(.L_x_20) ;  /* 0x0000033000007945 */ /* 0x000fe80003800200 */
[----:B------:R-:W-:Y:S05]  /*1710*/  @P2 BRA `(.L_x_21) ;  /* 0x0000000000c42947 */ /* 0x000fea0003800000 */
[----:B------:R-:W-:Y:S01]  /*1720*/  ISETP.NE.AND P0, PT, R22, RZ, PT ;  /* 0x000000ff1600720c */ /* 0x000fe20003f05270 */
[----:B------:R-:W-:Y:S01]  /*1730*/  BSSY.RECONVERGENT B2, `(.L_x_22) ;  /* 0x0000018000027945 */ /* 0x000fe20003800200 */
[----:B----4-:R-:W-:-:S11]  /*1740*/  MOV R21, R27 ;  /* 0x0000001b00157202 */ /* 0x010fd60000000f00 */
[----:B------:R-:W-:Y:S05]  /*1750*/  @!P0 BRA `(.L_x_23) ;  /* 0x0000000000548947 */ /* 0x000fea0003800000 */
[----:B0-23--:R-:W-:-:S05]  /*1760*/  IMAD.WIDE.U32 R8, R27, 0x4, R4 ;  /* 0x000000041b087825 */ /* 0x00dfca00078e0004 */
        /* <DEDUP_REMOVED lines=8> */
[----:B----4-:R-:W2:Y:S02]  /*17f0*/  LDG.E R17, desc[UR6][R8.64+0x80] ;  /* 0x0000800608117981 */ /* 0x010ea4000c1e1900 */
[----:B--2---:R-:W-:-:S06]  /*1800*/  IMAD.WIDE R16, R17, 0x4, R4 ;  /* 0x0000000411107825 */ /* 0x004fcc00078e0204 */
[----:B------:R-:W2:Y:S01]  /*1810*/  LDG.E R17, desc[UR6][R16.64] ;  /* 0x0000000610117981 */ /* 0x000ea2000c1e1900 */
[----:B------:R-:W-:Y:S01]  /*1820*/  ISETP.NE.AND P0, PT, R22, 0x2, PT ;  /* 0x000000021600780c */ /* 0x000fe20003f05270 */
[----:B------:R-:W-:Y:S02]  /*1830*/  VIADD R21, R27, 0x40 ;  /* 0x000000401b157836 */ /* 0x000fe40000000000 */
[----:B--2---:R0:W-:Y:S10]  /*1840*/  STG.E desc[UR6][R10.64+0x80], R17 ;  /* 0x000080110a007986 */ /* 0x0041f4000c101906 */
[----:B------:R-:W-:Y:S05]  /*1850*/  @!P0 BRA `(.L_x_23) ;  /* 0x0000000000148947 */ /* 0x000fea0003800000 */
[----:B0-----:R-:W2:Y:S02]  /*1860*/  LDG.E R17, desc[UR6][R8.64+0x100] ;  /* 0x0001000608117981 */ /* 0x001ea4000c1e1900 */
[----:B--2---:R-:W-:-:S06]  /*1870*/  IMAD.WIDE R16, R17, 0x4, R4 ;  /* 0x0000000411107825 */ /* 0x004fcc00078e0204 */
[----:B------:R-:W2:Y:S01]  /*1880*/  LDG.E R17, desc[UR6][R16.64] ;  /* 0x0000000610117981 */ /* 0x000ea2000c1e1900 */
[----:B------:R-:W-:-:S03]  /*1890*/  VIADD R21, R27, 0x60 ;  /* 0x000000601b157836 */ /* 0x000fc60000000000 */
[----:B--2---:R0:W-:Y:S04]  /*18a0*/  STG.E desc[UR6][R10.64+0x100], R17 ;  /* 0x000100110a007986 */ /* 0x0041e8000c101906 */
.L_x_23:
[----:B------:R-:W-:Y:S05]  /*18b0*/  BSYNC.RECONVERGENT B2 ;  /* 0x0000000000027941 */ /* 0x000fea0003800200 */
.L_x_22:
[----:B------:R-:W-:-:S13]  /*18c0*/  ISETP.GE.U32.AND P0, PT, R2, 0x60, PT ;  /* 0x000000600200780c */ /* 0x000fda0003f06070 */
[----:B------:R-:W-:Y:S05]  /*18d0*/  @!P0 BRA `(.L_x_21) ;  /* 0x0000000000548947 */ /* 0x000fea0003800000 */
.L_x_24:
[----:B0-234-:R-:W-:-:S05]  /*18e0*/  IMAD.WIDE.U32 R16, R21, 0x4, R4 ;  /* 0x0000000415107825 */ /* 0x01dfca00078e0004 */
[----:B------:R-:W2:Y:S02]  /*18f0*/  LDG.E R29, desc[UR6][R16.64] ;  /* 0x00000006101d7981 */ /* 0x000ea4000c1e1900 */
[----:B--2---:R-:W-:-:S05]  /*1900*/  IMAD.WIDE R28, R29, 0x4, R4 ;  /* 0x000000041d1c7825 */ /* 0x004fca00078e0204 */
[----:B------:R-:W2:Y:S01]  /*1910*/  LDG.E R31, desc[UR6][R28.64] ;  /* 0x000000061c1f7981 */ /* 0x000ea2000c1e1900 */
[----:B------:R-:W-:-:S05]  /*1920*/  IMAD.WIDE.U32 R8, R21, 0x4, R14 ;  /* 0x0000000415087825 */ /* 0x000fca00078e000e */
        /* <DEDUP_REMOVED lines=11> */
[----:B------:R-:W2:Y:S01]  /*19e0*/  LDG.E R29, desc[UR6][R28.64] ;  /* 0x000000061c1d7981 */ /* 0x000ea2000c1e1900 */
[----:B------:R-:W-:-:S05]  /*19f0*/  VIADD R21, R21, 0x80 ;  /* 0x0000008015157836 */ /* 0x000fca0000000000 */
[----:B------:R-:W-:Y:S01]  /*1a00*/  ISETP.GE.AND P0, PT, R21, R24, PT ;  /* 0x000000181500720c */ /* 0x000fe20003f06270 */
[----:B--2---:R0:W-:-:S12]  /*1a10*/  STG.E desc[UR6][R8.64+0x180], R29 ;  /* 0x0001801d08007986 */ /* 0x0041d8000c101906 */
[----:B------:R-:W-:Y:S05]  /*1a20*/  @!P0 BRA `(.L_x_24) ;  /* 0xfffffffc00ac8947 */ /* 0x000fea000383ffff */
.L_x_21:
[----:B------:R-:W-:Y:S05]  /*1a30*/  BSYNC.RECONVERGENT B0 ;  /* 0x0000000000007941 */ /* 0x000fea0003800200 */
.L_x_20:
[----:B0-23--:R-:W-:Y:S02]  /*1a40*/  IMAD.MOV.U32 R8, RZ, RZ, R4 ;  /* 0x000000ffff087224 */ /* 0x00dfe400078e0004 */
[----:B------:R-:W-:Y:S02]  /*1a50*/  IMAD.MOV.U32 R9, RZ, RZ, R5 ;  /* 0x000000ffff097224 */ /* 0x000fe400078e0005 */
[----:B----4-:R-:W-:Y:S02]  /*1a60*/  IMAD.MOV.U32 R10, RZ, RZ, R6 ;  /* 0x000000ffff0a7224 */ /* 0x010fe400078e0006 */
[----:B------:R-:W-:Y:S01]  /*1a70*/  IMAD.MOV.U32 R11, RZ, RZ, R7 ;  /* 0x000000ffff0b7224 */ /* 0x000fe200078e0007 */
[----:B------:R-:W-:Y:S06]  /*1a80*/  @P1 BRA `(.L_x_25) ;  /* 0xfffffff0000c1947 */ /* 0x000fec000383ffff */
.L_x_10:
[----:B------:R-:W-:Y:S05]  /*1a90*/  BSYNC.RECONVERGENT B1 ;  /* 0x0000000000017941 */ /* 0x000fea0003800200 */
.L_x_9:
[----:B------:R-:W-:Y:S01]  /*1aa0*/  ISETP.NE.AND P0, PT, R27, RZ, PT ;  /* 0x000000ff1b00720c */ /* 0x000fe20003f05270 */
[----:B------:R-:W-:Y:S01]  /*1ab0*/  BSSY.RECONVERGENT B0, `(.L_x_26) ;  /* 0x0000008000007945 */ /* 0x000fe20003800200 */
[----:B------:R-:W-:Y:S02]  /*1ac0*/  IMAD.MOV.U32 R22, RZ, RZ, RZ ;  /* 0x000000ffff167224 */ /* 0x000fe400078e00ff */
[----:B0-----:R-:W-:-:S09]  /*1ad0*/  IMAD.MOV.U32 R21, RZ, RZ, RZ ;  /* 0x000000ffff157224 */ /* 0x001fd200078e00ff */
[----:B------:R-:W-:Y:S05]  /*1ae0*/  @P0 BRA `(.L_x_27) ;  /* 0x0000000000100947 */ /* 0x000fea0003800000 */
[----:B--2---:R-:W-:-:S04]  /*1af0*/  IMAD.WIDE R2, R25, 0x4, R12 ;  /* 0x0000000419027825 */ /* 0x004fc800078e020c */
[----:B-1-3--:R-:W-:Y:S01]  /*1b00*/  IMAD.WIDE R4, R23, 0x4, R14 ;  /* 0x0000000417047825 */ /* 0x00afe200078e020e */
[----:B------:R0:W5:Y:S04]  /*1b10*/  LDG.E R22, desc[UR6][R2.64] ;  /* 0x0000000602167981 */ /* 0x000168000c1e1900 */
[----:B------:R0:W5:Y:S02]  /*1b20*/  LDG.E R21, desc[UR6][R4.64] ;  /* 0x0000000604157981 */ /* 0x000164000c1e1900 */
.L_x_27:
[----:B------:R-:W-:Y:S05]  /*1b30*/  BSYNC.RECONVERGENT B0 ;  /* 0x0000000000007941 */ /* 0x000fea0003800200 */
.L_x_26:
[----:B------:R-:W-:Y:S01]  /*1b40*/  ISETP.GE.AND P0, PT, R27, R24, PT ;  /* 0x000000181b00720c */ /* 0x000fe20003f06270 */
[----:B-----5:R-:W0:Y:S01]  /*1b50*/  SHFL.IDX PT, R22, R22, RZ, 0x1f ;  /* 0x00001fff16167589 */ /* 0x020e2200000e0000 */
[----:B------:R-:W-:Y:S03]  /*1b60*/  BSSY.RECONVERGENT B0, `(.L_x_28) ;  /* 0x00001a3000007945 */ /* 0x000fe60003800200 */
[----:B------:R-:W0:Y:S08]  /*1b70*/  SHFL.IDX PT, R21, R21, RZ, 0x1f ;  /* 0x00001fff15157589 */ /* 0x000e3000000e0000 */
[----:B------:R-:W-:Y:S05]  /*1b80*/  @P0 BRA `(.L_x_29) ;  /* 0x0000001800800947 */ /* 0x000fea0003800000 */
[----:B0-2---:R-:W-:Y:S01]  /*1b90*/  LOP3.LUT R3, RZ, R27, RZ, 0x33, !PT ;  /* 0x0000001bff037212 */ /* 0x005fe200078e33ff */
[----:B------:R-:W-:Y:S01]  /*1ba0*/  BSSY.RECONVERGENT B1, `(.L_x_30) ;  /* 0x0000038000017945 */ /* 0x000fe20003800200 */
[----:B----4-:R-:W-:-:S03]  /*1bb0*/  IMAD.MOV.U32 R7, RZ, RZ, R27 ;  /* 0x000000ffff077224 */ /* 0x010fc600078e001b */
[----:B------:R-:W-:-:S05]  /*1bc0*/  IMAD.IADD R20, R3, 0x1, R24 ;  /* 0x0000000103147824 */ /* 0x000fca00078e0218 */
[C---:B------:R-:W-:Y:S02]  /*1bd0*/  LOP3.LUT R11, R20.reuse, 0x60, RZ, 0xc0, !PT ;  /* 0x00000060140b7812 */ /* 0x040fe400078ec0ff */
[C---:B------:R-:W-:Y:S02]  /*1be0*/  ISETP.GE.U32.AND P2, PT, R20.reuse, 0x60, PT ;  /* 0x000000601400780c */ /* 0x040fe40003f46070 */
[----:B------:R-:W-:Y:S02]  /*1bf0*/  ISETP.NE.AND P0, PT, R11, 0x60, PT ;  /* 0x000000600b00780c */ /* 0x000fe40003f05270 */
[----:B------:R-:W-:-:S11]  /*1c00*/  ISETP.GE.U32.AND P1, PT, R20, 0x60, PT ;  /* 0x000000601400780c */ /* 0x000fd60003f26070 */
[----:B------:R-:W-:Y:S05]  /*1c10*/  @!P0 BRA `(.L_x_31) ;  /* 0x0000000000c08947 */ /* 0x000fea0003800000 */
[----:B------:R-:W0:Y:S01]  /*1c20*/  LDCU.128 UR8, c[0x0][0x3d0] ;  /* 0x00007a00ff0877ac */ /* 0x000e220008000c00 */
[----:B---3--:R-:W-:Y:S01]  /*1c30*/  IMAD.WIDE.U32 R4, R27, 0x4, R14 ;  /* 0x000000041b047825 */ /* 0x008fe200078e000e */
[----:B------:R-:W2:Y:S03]  /*1c40*/  LDCU.128 UR12, c[0x0][0x3e0] ;  /* 0x00007c00ff0c77ac */ /* 0x000ea60008000c00 */
[----:B------:R-:W-:Y:S02]  /*1c50*/  VIADD R3, R11, 0x20 ;  /* 0x000000200b037836 */ /* 0x000fe40000000000 */
[----:B------:R-:W-:Y:S01]  /*1c60*/  IMAD.MOV.U32 R29, RZ, RZ, R5 ;  /* 0x000000ffff1d7224 */ /* 0x000fe200078e0005 */
[----:B------:R-:W-:Y:S01]  /*1c70*/  LEA.HI R5, R20, 0x1, RZ, 0x1b ;  /* 0x0000000114057811 */ /* 0x000fe200078fd8ff */
[----:B------:R-:W-:Y:S01]  /*1c80*/  IMAD.WIDE.U32 R16, R27, 0x4, R12 ;  /* 0x000000041b107825 */ /* 0x000fe200078e000c */
[----:B------:R-:W-:-:S02]  /*1c90*/  LOP3.LUT R10, R3, 0x60, RZ, 0xc0, !PT ;  /* 0x00000060030a7812 */ /* 0x000fc400078ec0ff */
[----:B------:R-:W-:-:S03]  /*1ca0*/  LOP3.LUT R5, R5, 0x3, RZ, 0xc0, !PT ;  /* 0x0000000305057812 */ /* 0x000fc600078ec0ff */
[----:B------:R-:W-:Y:S02]  /*1cb0*/  IMAD.IADD R7, R10, 0x1, R27 ;  /* 0x000000010a077824 */ /* 0x000fe400078e021b */
[----:B------:R-:W-:Y:S01]  /*1cc0*/  IMAD.MOV R10, RZ, RZ, -R5 ;  /* 0x000000ffff0a7224 */ /* 0x000fe200078e0a05 */
[C---:B0-----:R-:W-:Y:S02]  /*1cd0*/  IADD3 R2, P3, PT, R27.reuse, UR10, RZ ;  /* 0x0000000a1b027c10 */ /* 0x041fe4000ff7e0ff */
[C---:B------:R-:W-:Y:S02]  /*1ce0*/  IADD3 R0, P4, PT, R27.reuse, UR8, RZ ;  /* 0x000000081b007c10 */ /* 0x040fe4000ff9e0ff */
[C---:B--2---:R-:W-:Y:S01]  /*1cf0*/  IADD3 R8, P5, PT, R27.reuse, UR14, RZ ;  /* 0x0000000e1b087c10 */ /* 0x044fe2000ffbe0ff */
[----:B------:R-:W-:Y:S01]  /*1d00*/  IMAD.X R3, RZ, RZ, UR11, P3 ;  /* 0x0000000bff037e24 */ /* 0x000fe200098e06ff */
[----:B------:R-:W-:Y:S01]  /*1d10*/  IADD3 R6, P6, PT, R27, UR12, RZ ;  /* 0x0000000c1b067c10 */ /* 0x000fe2000ffde0ff */
[----:B------:R-:W-:-:S02]  /*1d20*/  IMAD.X R19, RZ, RZ, UR9, P4 ;  /* 0x00000009ff137e24 */ /* 0x000fc4000a0e06ff */
[----:B------:R-:W-:Y:S02]  /*1d30*/  IMAD.X R9, RZ, RZ, UR15, P5 ;  /* 0x0000000fff097e24 */ /* 0x000fe4000a8e06ff */
[----:B------:R-:W-:-:S08]  /*1d40*/  IMAD.X R5, RZ, RZ, UR13, P6 ;  /* 0x0000000dff057e24 */ /* 0x000fd0000b0e06ff */
.L_x_32:
[----:B------:R-:W2:Y:S01]  /*1d50*/  LDG.E R31, desc[UR6][R16.64] ;  /* 0x00000006101f7981 */ /* 0x000ea2000c1e1900 */
[----:B------:R-:W-:Y:S02]  /*1d60*/  IMAD.MOV.U32 R30, RZ, RZ, R6 ;  /* 0x000000ffff1e7224 */ /* 0x000fe400078e0006 */
[----:B------:R-:W-:Y:S01]  /*1d70*/  IMAD.MOV.U32 R28, RZ, RZ, R4 ;  /* 0x000000ffff1c7224 */ /* 0x000fe200078e0004 */
[----:B--2---:R-:W-:Y:S01]  /*1d80*/  ISETP.NE.AND P3, PT, R31, R22, PT ;  /* 0x000000161f00720c */ /* 0x004fe20003f65270 */
[----:B------:R-:W-:-:S03]  /*1d90*/  IMAD.MOV.U32 R31, RZ, RZ, R5 ;  /* 0x000000ffff1f7224 */ /* 0x000fc600078e0005 */
[----:B------:R-:W-:-:S05]  /*1da0*/  SEL R33, RZ, 0x1, P3 ;  /* 0x00000001ff217807 */ /* 0x000fca0001800000 */
[----:B------:R-:W-:Y:S04]  /*1db0*/  STG.E.U8 desc[UR6][R30.64], R33 ;  /* 0x000000211e007986 */ /* 0x000fe8000c101106 */
[----:B------:R0:W2:Y:S01]  /*1dc0*/  LDG.E R18, desc[UR6][R28.64] ;  /* 0x000000061c127981 */ /* 0x0000a2000c1e1900 */
[----:B------:R-:W-:Y:S01]  /*1dd0*/  VIADD R10, R10, 0x1 ;  /* 0x000000010a0a7836 */ /* 0x000fe20000000000 */
[----:B------:R-:W-:-:S05]  /*1de0*/  IADD3 R4, P4, PT, R4, 0x80, RZ ;  /* 0x0000008004047810 */ /* 0x000fca0007f9e0ff */
[----:B0-----:R-:W-:Y:S01]  /*1df0*/  IMAD.X R29, RZ, RZ, R29, P4 ;  /* 0x000000ffff1d7224 */ /* 0x001fe200020e061d */
[----:B--2---:R-:W-:Y:S01]  /*1e00*/  ISETP.NE.AND P3, PT, R18, R21, PT ;  /* 0x000000151200720c */ /* 0x004fe20003f65270 */
[----:B------:R-:W-:Y:S01]  /*1e10*/  IMAD.MOV.U32 R18, RZ, RZ, R0 ;  /* 0x000000ffff127224 */ /* 0x000fe200078e0000 */
[----:B------:R-:W-:Y:S02]  /*1e20*/  IADD3 R0, P6, PT, R0, 0x20, RZ ;  /* 0x0000002000007810 */ /* 0x000fe40007fde0ff */
[----:B------:R-:W-:-:S05]  /*1e30*/  SEL R35, RZ, 0x1, P3 ;  /* 0x00000001ff237807 */ /* 0x000fca0001800000 */
[----:B------:R0:W-:Y:S04]  /*1e40*/  STG.E.U8 desc[UR6][R8.64], R35 ;  /* 0x0000002308007986 */ /* 0x0001e8000c101106 */
[----:B------:R2:W-:Y:S04]  /*1e50*/  STG.E.U8 desc[UR6][R18.64], RZ ;  /* 0x000000ff12007986 */ /* 0x0005e8000c101106 */
[----:B------:R3:W-:Y:S01]  /*1e60*/  STG.E.U8 desc[UR6][R2.64], RZ ;  /* 0x000000ff02007986 */ /* 0x0007e2000c101106 */
[----:B0-----:R-:W-:Y:S01]  /*1e70*/  IADD3 R8, P3, PT, R8, 0x20, RZ ;  /* 0x0000002008087810 */ /* 0x001fe20007f7e0ff */
[----:B--2---:R-:W-:Y:S01]  /*1e80*/  IMAD.X R19, RZ, RZ, R19, P6 ;  /* 0x000000ffff137224 */ /* 0x004fe200030e0613 */
[----:B------:R-:W-:-:S03]  /*1e90*/  IADD3 R16, P6, PT, R16, 0x80, RZ ;  /* 0x0000008010107810 */ /* 0x000fc60007fde0ff */
[----:B------:R-:W-:Y:S01]  /*1ea0*/  IMAD.X R9, RZ, RZ, R9, P3 ;  /* 0x000000ffff097224 */ /* 0x000fe200018e0609 */
[----:B------:R-:W-:Y:S02]  /*1eb0*/  ISETP.NE.AND P3, PT, R10, RZ, PT ;  /* 0x000000ff0a00720c */ /* 0x000fe40003f65270 */
[----:B---3--:R-:W-:Y:S01]  /*1ec0*/  IADD3 R2, P5, PT, R2, 0x20, RZ ;  /* 0x0000002002027810 */ /* 0x008fe20007fbe0ff */
[----:B------:R-:W-:-:S04]  /*1ed0*/  IMAD.X R17, RZ, RZ, R17, P6 ;  /* 0x000000ffff117224 */ /* 0x000fc800030e0611 */
[----:B------:R-:W-:Y:S01]  /*1ee0*/  IMAD.X R3, RZ, RZ, R3, P5 ;  /* 0x000000ffff037224 */ /* 0x000fe200028e0603 */
[----:B------:R-:W-:-:S04]  /*1ef0*/  IADD3 R6, P5, PT, R6, 0x20, RZ ;  /* 0x0000002006067810 */ /* 0x000fc80007fbe0ff */
[----:B------:R-:W-:Y:S01]  /*1f00*/  IADD3.X R5, PT, PT, RZ, R5, RZ, P5, !PT ;  /* 0x00000005ff057210 */ /* 0x000fe20002ffe4ff */
[----:B------:R-:W-:Y:S08]  /*1f10*/  @P3 BRA `(.L_x_32) ;  /* 0xfffffffc008c3947 */ /* 0x000ff0000383ffff */
.L_x_31:
[----:B------:R-:W-:Y:S05]  /*1f20*/  BSYNC.RECONVERGENT B1 ;  /* 0x0000000000017941 */ /* 0x000fea0003800200 */
.L_x_30:
[----:B------:R-:W-:Y:S04]  /*1f30*/  BSSY.RECONVERGENT B1, `(.L_x_33) ;  /* 0x0000053000017945 */ /* 0x000fe80003800200 */
[----:B------:R-:W-:Y:S05]  /*1f40*/  @!P2 BRA `(.L_x_34) ;  /* 0x000000040044a947 */ /* 0x000fea0003800000 */
[----:B------:R-:W0:Y:S01]  /*1f50*/  LDCU.128 UR8, c[0x0][0x3e0] ;  /* 0x00007c00ff0877ac */ /* 0x000e220008000c00 */
[----:B------:R-:W-:Y:S01]  /*1f60*/  IMAD.MOV.U32 R2, RZ, RZ, 0x100 ;  /* 0x00000100ff027424 */ /* 0x000fe200078e00ff */
[C---:B------:R-:W-:Y:S01]  /*1f70*/  IADD3 R0, P2, PT, R7.reuse, 0x40, RZ ;  /* 0x0000004007007810 */ /* 0x040fe20007f5e0ff */
[----:B------:R-:W-:Y:S01]  /*1f80*/  IMAD.MOV.U32 R3, RZ, RZ, 0x0 ;  /* 0x00000000ff037424 */ /* 0x000fe200078e00ff */
[----:B------:R-:W2:Y:S01]  /*1f90*/  LDCU.128 UR12, c[0x0][0x3d0] ;  /* 0x00007a00ff0c77ac */ /* 0x000ea20008000c00 */
[----:B------:R-:W-:-:S04]  /*1fa0*/  IMAD.WIDE.U32 R2, R7, 0x4, R2 ;  /* 0x0000000407027825 */ /* 0x000fc800078e0002 */
[----:B------:R-:W-:Y:S01]  /*1fb0*/  IMAD.X R19, RZ, RZ, RZ, P2 ;  /* 0x000000ffff137224 */ /* 0x000fe200010e06ff */
[C---:B------:R-:W-:Y:S02]  /*1fc0*/  IADD3 R10, P3, PT, R2.reuse, R12, RZ ;  /* 0x0000000c020a7210 */ /* 0x040fe40007f7e0ff */
[----:B------:R-:W-:-:S03]  /*1fd0*/  IADD3 R8, P4, PT, R2, R14, RZ ;  /* 0x0000000e02087210 */ /* 0x000fc60007f9e0ff */
[C---:B---3--:R-:W-:Y:S01]  /*1fe0*/  IMAD.X R5, R3.reuse, 0x1, R13, P3 ;  /* 0x0000000103057824 */ /* 0x048fe200018e060d */
[C---:B0-----:R-:W-:Y:S01]  /*1ff0*/  IADD3 R6, P3, PT, R0.reuse, UR8, RZ ;  /* 0x0000000800067c10 */ /* 0x041fe2000ff7e0ff */
[----:B------:R-:W-:Y:S01]  /*2000*/  IMAD.X R9, R3, 0x1, R15, P4 ;  /* 0x0000000103097824 */ /* 0x000fe200020e060f */
[C---:B------:R-:W-:Y:S02]  /*2010*/  IADD3 R4, P5, PT, R0.reuse, UR10, RZ ;  /* 0x0000000a00047c10 */ /* 0x040fe4000ffbe0ff */
[C---:B--2---:R-:W-:Y:S02]  /*2020*/  IADD3 R2, P4, PT, R0.reuse, UR14, RZ ;  /* 0x0000000e00027c10 */ /* 0x044fe4000ff9e0ff */
[----:B------:R-:W-:Y:S02]  /*2030*/  IADD3 R0, P2, PT, R0, UR12, RZ ;  /* 0x0000000c00007c10 */ /* 0x000fe4000ff5e0ff */
[C---:B------:R-:W-:Y:S02]  /*2040*/  IADD3.X R3, PT, PT, R19.reuse, UR9, RZ, P3, !PT ;  /* 0x0000000913037c10 */ /* 0x040fe40009ffe4ff */
[----:B------:R-:W-:-:S02]  /*2050*/  IADD3.X R17, PT, PT, R19, UR11, RZ, P5, !PT ;  /* 0x0000000b13117c10 */ /* 0x000fc4000affe4ff */
[C---:B------:R-:W-:Y:S02]  /*2060*/  IADD3.X R29, PT, PT, R19.reuse, UR15, RZ, P4, !PT ;  /* 0x0000000f131d7c10 */ /* 0x040fe4000a7fe4ff */
[----:B------:R-:W-:-:S07]  /*2070*/  IADD3.X R19, PT, PT, R19, UR13, RZ, P2, !PT ;  /* 0x0000000d13137c10 */ /* 0x000fce00097fe4ff */
.L_x_35:
[----:B------:R-:W-:Y:S02]  /*2080*/  IMAD.MOV.U32 R32, RZ, RZ, R10 ;  /* 0x000000ffff207224 */ /* 0x000fe400078e000a */
[----:B------:R-:W-:-:S05]  /*2090*/  IMAD.MOV.U32 R33, RZ, RZ, R5 ;  /* 0x000000ffff217224 */ /* 0x000fca00078e0005 */
[----:B------:R-:W2:Y:S01]  /*20a0*/  LDG.E R5, desc[UR6][R32.64+-0x100] ;  /* 0xffff000620057981 */ /* 0x000ea2000c1e1900 */
[----:B------:R-:W-:Y:S02]  /*20b0*/  IMAD.MOV.U32 R30, RZ, RZ, R6 ;  /* 0x000000ffff1e7224 */ /* 0x000fe400078e0006 */
[----:B------:R-:W-:Y:S01]  /*20c0*/  IMAD.MOV.U32 R31, RZ, RZ, R3 ;  /* 0x000000ffff1f7224 */ /* 0x000fe200078e0003 */
[----:B--2---:R-:W-:-:S04]  /*20d0*/  ISETP.NE.AND P2, PT, R5, R22, PT ;  /* 0x000000160500720c */ /* 0x004fc80003f45270 */
[----:B------:R-:W-:-:S05]  /*20e0*/  SEL R5, RZ, 0x1, P2 ;  /* 0x00000001ff057807 */ /* 0x000fca0001000000 */
[----:B------:R0:W-:Y:S04]  /*20f0*/  STG.E.U8 desc[UR6][R30.64+-0x40], R5 ;  /* 0xffffc0051e007986 */ /* 0x0001e8000c101106 */
[----:B------:R-:W2:Y:S01]  /*2100*/  LDG.E R6, desc[UR6][R8.64+-0x100] ;  /* 0xffff000608067981 */ /* 0x000ea2000c1e1900 */
[----:B------:R-:W-:Y:S02]  /*2110*/  IMAD.MOV.U32 R16, RZ, RZ, R4 ;  /* 0x000000ffff107224 */ /* 0x000fe400078e0004 */
[----:B------:R-:W-:Y:S02]  /*2120*/  IMAD.MOV.U32 R18, RZ, RZ, R0 ;  /* 0x000000ffff127224 */ /* 0x000fe400078e0000 */
[----:B------:R-:W-:Y:S01]  /*2130*/  IMAD.MOV.U32 R28, RZ, RZ, R2 ;  /* 0x000000ffff1c7224 */ /* 0x000fe200078e0002 */
[----:B--2---:R-:W-:-:S04]  /*2140*/  ISETP.NE.AND P2, PT, R6, R21, PT ;  /* 0x000000150600720c */ /* 0x004fc80003f45270 */
[----:B------:R-:W-:-:S05]  /*2150*/  SEL R3, RZ, 0x1, P2 ;  /* 0x00000001ff037807 */ /* 0x000fca0001000000 */
[----:B------:R2:W-:Y:S04]  /*2160*/  STG.E.U8 desc[UR6][R16.64+-0x40], R3 ;  /* 0xffffc00310007986 */ /* 0x0005e8000c101106 */
[----:B------:R-:W-:Y:S04]  /*2170*/  STG.E.U8 desc[UR6][R18.64+-0x40], RZ ;  /* 0xffffc0ff12007986 */ /* 0x000fe8000c101106 */
[----:B------:R-:W-:Y:S04]  /*2180*/  STG.E.U8 desc[UR6][R28.64+-0x40], RZ ;  /* 0xffffc0ff1c007986 */ /* 0x000fe8000c101106 */
[----:B0-----:R-:W3:Y:S02]  /*2190*/  LDG.E R5, desc[UR6][R32.64+-0x80] ;  /* 0xffff800620057981 */ /* 0x001ee4000c1e1900 */
[----:B---3--:R-:W-:-:S04]  /*21a0*/  ISETP.NE.AND P2, PT, R5, R22, PT ;  /* 0x000000160500720c */ /* 0x008fc80003f45270 */
[----:B------:R-:W-:-:S05]  /*21b0*/  SEL R5, RZ, 0x1, P2 ;  /* 0x00000001ff057807 */ /* 0x000fca0001000000 */
[----:B------:R-:W-:Y:S04]  /*21c0*/  STG.E.U8 desc[UR6][R30.64+-0x20], R5 ;  /* 0xffffe0051e007986 */ /* 0x000fe8000c101106 */
[----:B------:R-:W3:Y:S02]  /*21d0*/  LDG.E R0, desc[UR6][R8.64+-0x80] ;  /* 0xffff800608007981 */ /* 0x000ee4000c1e1900 */
[----:B---3--:R-:W-:-:S04]  /*21e0*/  ISETP.NE.AND P2, PT, R0, R21, PT ;  /* 0x000000150000720c */ /* 0x008fc80003f45270 */
[----:B--2---:R-:W-:-:S05]  /*21f0*/  SEL R3, RZ, 0x1, P2 ;  /* 0x00000001ff037807 */ /* 0x004fca0001000000 */
[----:B------:R0:W-:Y:S04]  /*2200*/  STG.E.U8 desc[UR6][R16.64+-0x20], R3 ;  /* 0xffffe00310007986 */ /* 0x0001e8000c101106 */
[----:B------:R-:W-:Y:S04]  /*2210*/  STG.E.U8 desc[UR6][R18.64+-0x20], RZ ;  /* 0xffffe0ff12007986 */ /* 0x000fe8000c101106 */
[----:B------:R-:W-:Y:S04]  /*2220*/  STG.E.U8 desc[UR6][R28.64+-0x20], RZ ;  /* 0xffffe0ff1c007986 */ /* 0x000fe8000c101106 */
[----:B------:R-:W2:Y:S02]  /*2230*/  LDG.E R35, desc[UR6][R32.64] ;  /* 0x0000000620237981 */ /* 0x000ea4000c1e1900 */
[----:B--2---:R-:W-:-:S04]  /*2240*/  ISETP.NE.AND P2, PT, R35, R22, PT ;  /* 0x000000162300720c */ /* 0x004fc80003f45270 */
[----:B------:R-:W-:-:S05]  /*2250*/  SEL R35, RZ, 0x1, P2 ;  /* 0x00000001ff237807 */ /* 0x000fca0001000000 */
[----:B------:R-:W-:Y:S04]  /*2260*/  STG.E.U8 desc[UR6][R30.64], R35 ;  /* 0x000000231e007986 */ /* 0x000fe8000c101106 */
[----:B------:R-:W2:Y:S02]  /*2270*/  LDG.E R0, desc[UR6][R8.64] ;  /* 0x0000000608007981 */ /* 0x000ea4000c1e1900 */
[----:B--2---:R-:W-:-:S04]  /*2280*/  ISETP.NE.AND P2, PT, R0, R21, PT ;  /* 0x000000150000720c */ /* 0x004fc80003f45270 */
[----:B------:R-:W-:-:S05]  /*2290*/  SEL R37, RZ, 0x1, P2 ;  /* 0x00000001ff257807 */ /* 0x000fca0001000000 */
[----:B------:R-:W-:Y:S04]  /*22a0*/  STG.E.U8 desc[UR6][R16.64], R37 ;  /* 0x0000002510007986 */ /* 0x000fe8000c101106 */
[----:B------:R-:W-:Y:S04]  /*22b0*/  STG.E.U8 desc[UR6][R18.64], RZ ;  /* 0x000000ff12007986 */ /* 0x000fe8000c101106 */
[----:B------:R-:W-:Y:S04]  /*22c0*/  STG.E.U8 desc[UR6][R28.64], RZ ;  /* 0x000000ff1c007986 */ /* 0x000fe8000c101106 */
[----:B0-----:R-:W2:Y:S02]  /*22d0*/  LDG.E R3, desc[UR6][R32.64+0x80] ;  /* 0x0000800620037981 */ /* 0x001ea4000c1e1900 */
[----:B--2---:R-:W-:-:S04]  /*22e0*/  ISETP.NE.AND P2, PT, R3, R22, PT ;  /* 0x000000160300720c */ /* 0x004fc80003f45270 */
[----:B------:R-:W-:Y:S02]  /*22f0*/  SEL R0, RZ, 0x1, P2 ;  /* 0x00000001ff007807 */ /* 0x000fe40001000000 */
[----:B------:R-:W-:-:S03]  /*2300*/  IADD3 R10, P2, PT, R32, 0x200, RZ ;  /* 0x00000200200a7810 */ /* 0x000fc60007f5e0ff */
[----:B------:R0:W-:Y:S02]  /*2310*/  STG.E.U8 desc[UR6][R30.64+0x20], R0 ;  /* 0x000020001e007986 */ /* 0x0001e4000c101106 */
[----:B------:R-:W-:Y:S01]  /*2320*/  IMAD.X R5, RZ, RZ, R33, P2 ;  /* 0x000000ffff057224 */ /* 0x000fe200010e0621 */
[----:B------:R-:W-:Y:S01]  /*2330*/  IADD3 R6, P2, PT, R30, 0x80, RZ ;  /* 0x000000801e067810 */ /* 0x000fe20007f5e0ff */
[----:B------:R-:W2:Y:S04]  /*2340*/  LDG.E R2, desc[UR6][R8.64+0x80] ;  /* 0x0000800608027981 */ /* 0x000ea8000c1e1900 */
[----:B------:R-:W-:Y:S02]  /*2350*/  IMAD.X R3, RZ, RZ, R31, P2 ;  /* 0x000000ffff037224 */ /* 0x000fe400010e061f */
[----:B------:R-:W-:Y:S01]  /*2360*/  VIADD R7, R7, 0x80 ;  /* 0x0000008007077836 */ /* 0x000fe20000000000 */
[----:B0-----:R-:W-:-:S02]  /*2370*/  IADD3 R0, P3, PT, R18, 0x80, RZ ;  /* 0x0000008012007810 */ /* 0x001fc40007f7e0ff */
[----:B--2---:R-:W-:-:S04]  /*2380*/  ISETP.NE.AND P2, PT, R2, R21, PT ;  /* 0x000000150200720c */ /* 0x004fc80003f45270 */
[----:B------:R-:W-:Y:S02]  /*2390*/  SEL R35, RZ, 0x1, P2 ;  /* 0x00000001ff237807 */ /* 0x000fe40001000000 */
[----:B------:R-:W-:-:S05]  /*23a0*/  IADD3 R8, P2, PT, R8, 0x200, RZ ;  /* 0x0000020008087810 */ /* 0x000fca0007f5e0ff */
[----:B------:R-:W-:Y:S01]  /*23b0*/  IMAD.X R9, RZ, RZ, R9, P2 ;  /* 0x000000ffff097224 */ /* 0x000fe200010e0609 */
[----:B------:R-:W-:Y:S01]  /*23c0*/  IADD3 R2, P2, PT, R28, 0x80, RZ ;  /* 0x000000801c027810 */ /* 0x000fe20007f5e0ff */
[----:B------:R-:W-:Y:S04]  /*23d0*/  STG.E.U8 desc[UR6][R16.64+0x20], R35 ;  /* 0x0000202310007986 */ /* 0x000fe8000c101106 */
[----:B------:R-:W-:Y:S04]  /*23e0*/  STG.E.U8 desc[UR6][R18.64+0x20], RZ ;  /* 0x000020ff12007986 */ /* 0x000fe8000c101106 */
[----:B------:R0:W-:Y:S02]  /*23f0*/  STG.E.U8 desc[UR6][R28.64+0x20], RZ ;  /* 0x000020ff1c007986 */ /* 0x0001e4000c101106 */
[----:B0-----:R-:W-:Y:S01]  /*2400*/  IMAD.X R29, RZ, RZ, R29, P2 ;  /* 0x000000ffff1d7224 */ /* 0x001fe200010e061d */
[----:B------:R-:W-:-:S05]  /*2410*/  IADD3 R4, P2, PT, R16, 0x80, RZ ;  /* 0x0000008010047810 */ /* 0x000fca0007f5e0ff */
[----:B------:R-:W-:Y:S01]  /*2420*/  IMAD.X R17, RZ, RZ, R17, P2 ;  /* 0x000000ffff117224 */ /* 0x000fe200010e0611 */
[----:B------:R-:W-:Y:S01]  /*2430*/  ISETP.GE.AND P2, PT, R7, R24, PT ;  /* 0x000000180700720c */ /* 0x000fe20003f46270 */
[----:B------:R-:W-:-:S12]  /*2440*/  IMAD.X R19, RZ, RZ, R19, P3 ;  /* 0x000000ffff137224 */ /* 0x000fd800018e0613 */
[----:B------:R-:W-:Y:S05]  /*2450*/  @!P2 BRA `(.L_x_35) ;  /* 0xfffffffc0008a947 */ /* 0x000fea000383ffff */
.L_x_34:
[----:B------:R-:W-:Y:S05]  /*2460*/  BSYNC.RECONVERGENT B1 ;  /* 0x0000000000017941 */ /* 0x000fea0003800200 */
.L_x_33:
[----:B------:R-:W-:Y:S01]  /*2470*/  BSSY.RECONVERGENT B1, `(.L_x_36) ;  /* 0x0000031000017945 */ /* 0x000fe20003800200 */
[----:B------:R-:W-:Y:S01]  /*2480*/  ISETP.NE.AND P3, PT, R11, 0x60, PT ;  /* 0x000000600b00780c */ /* 0x000fe20003f65270 */
[----:B------:R-:W-:Y:S01]  /*2490*/  IMAD.MOV.U32 R0, RZ, RZ, R27 ;  /* 0x000000ffff007224 */ /* 0x000fe200078e001b */
[----:B------:R-:W-:Y:S01]  /*24a0*/  ISETP.GE.U32.AND P2, PT, R20, 0x60, PT ;  /* 0x000000601400780c */ /* 0x000fe20003f46070 */
[----:B------:R-:W-:-:S12]  /*24b0*/  @!P0 BRA `(.L_x_37) ;  /* 0x0000000000b08947 */ /* 0x000fd80003800000 */
[----:B------:R-:W0:Y:S01]  /*24c0*/  LDCU.128 UR8, c[0x0][0x3e0] ;  /* 0x00007c00ff0877ac */ /* 0x000e220008000c00 */
[----:B------:R-:W-:Y:S01]  /*24d0*/  LEA.HI R3, R20, 0x1, RZ, 0x1b ;  /* 0x0000000114037811 */ /* 0x000fe200078fd8ff */
[----:B---3--:R-:W-:-:S03]  /*24e0*/  IMAD.WIDE.U32 R4, R27, 0x4, R14 ;  /* 0x000000041b047825 */ /* 0x008fc600078e000e */
[C---:B------:R-:W-:Y:S01]  /*24f0*/  LOP3.LUT R7, R3.reuse, 0x3, RZ, 0xc0, !PT ;  /* 0x0000000303077812 */ /* 0x040fe200078ec0ff */
[----:B------:R-:W-:Y:S02]  /*2500*/  IMAD.SHL.U32 R0, R3, 0x20, RZ ;  /* 0x0000002003007824 */ /* 0x000fe400078e00ff */
[----:B------:R-:W-:-:S03]  /*2510*/  IMAD.WIDE.U32 R18, R27, 0x4, R12 ;  /* 0x000000041b127825 */ /* 0x000fc600078e000c */
[----:B------:R-:W-:Y:S01]  /*2520*/  LOP3.LUT R0, R0, 0x60, RZ, 0xc0, !PT ;  /* 0x0000006000007812 */ /* 0x000fe200078ec0ff */
[----:B------:R-:W-:-:S04]  /*2530*/  IMAD.MOV R7, RZ, RZ, -R7 ;  /* 0x000000ffff077224 */ /* 0x000fc800078e0a07 */
[----:B------:R-:W-:Y:S01]  /*2540*/  IMAD.IADD R0, R0, 0x1, R27 ;  /* 0x0000000100007824 */ /* 0x000fe200078e021b */
[C---:B0-----:R-:W-:Y:S02]  /*2550*/  IADD3 R2, P0, PT, R27.reuse, UR10, RZ ;  /* 0x0000000a1b027c10 */ /* 0x041fe4000ff1e0ff */
[----:B------:R-:W-:-:S03]  /*2560*/  IADD3 R6, P4, PT, R27, UR8, RZ ;  /* 0x000000081b067c10 */ /* 0x000fc6000ff9e0ff */
[----:B------:R-:W-:Y:S02]  /*2570*/  IMAD.X R11, RZ, RZ, UR11, P0 ;  /* 0x0000000bff0b7e24 */ /* 0x000fe400080e06ff */
[----:B------:R-:W-:-:S08]  /*2580*/  IMAD.X R3, RZ, RZ, UR9, P4 ;  /* 0x00000009ff037e24 */ /* 0x000fd0000a0e06ff */
.L_x_38:
[----:B------:R-:W-:Y:S02]  /*2590*/  IMAD.MOV.U32 R16, RZ, RZ, R6 ;  /* 0x000000ffff107224 */ /* 0x000fe400078e0006 */
[----:B------:R-:W-:-:S05]  /*25a0*/  IMAD.MOV.U32 R17, RZ, RZ, R3 ;  /* 0x000000ffff117224 */ /* 0x000fca00078e0003 */
[----:B------:R-:W2:Y:S02]  /*25b0*/  LDG.E.U8 R8, desc[UR6][R16.64] ;  /* 0x0000000610087981 */ /* 0x000ea4000c1e1100 */
[----:B--2---:R-:W-:-:S13]  /*25c0*/  ISETP.NE.AND P0, PT, R8, RZ, PT ;  /* 0x000000ff0800720c */ /* 0x004fda0003f05270 */
[----:B------:R-:W2:Y:S01]  /*25d0*/  @P0 LDG.E R10, desc[UR6][R18.64] ;  /* 0x00000006120a0981 */ /* 0x000ea2000c1e1900 */
[----:B------:R-:W2:Y:S01]  /*25e0*/  @P0 LDC.64 R8, c[0x0][0x3d0] ;  /* 0x0000f400ff080b82 */ /* 0x000ea20000000a00 */
[----:B------:R-:W-:Y:S01]  /*25f0*/  IMAD.MOV.U32 R22, RZ, RZ, 0x1 ;  /* 0x00000001ff167424 */ /* 0x000fe200078e00ff */
[----:B--2---:R-:W-:-:S04]  /*2600*/  @P0 IADD3 R8, P4, PT, R10, R8, RZ ;  /* 0x000000080a080210 */ /* 0x004fc80007f9e0ff */
[----:B------:R-:W-:Y:S02]  /*2610*/  @P0 LEA.HI.X.SX32 R9, R10, R9, 0x1, P4 ;  /* 0x000000090a090211 */ /* 0x000fe400020f0eff */
[----:B------:R-:W-:-:S03]  /*2620*/  MOV R10, R2 ;  /* 0x00000002000a7202 */ /* 0x000fc60000000f00 */
[----:B------:R0:W-:Y:S04]  /*2630*/  @P0 STG.E.U8 desc[UR6][R8.64], R22 ;  /* 0x0000001608000986 */ /* 0x0001e8000c101106 */
[----:B------:R-:W2:Y:S02]  /*2640*/  LDG.E.U8 R10, desc[UR6][R10.64] ;  /* 0x000000060a0a7981 */ /* 0x000ea4000c1e1100 */
[----:B--2---:R-:W-:-:S13]  /*2650*/  ISETP.NE.AND P0, PT, R10, RZ, PT ;  /* 0x000000ff0a00720c */ /* 0x004fda0003f05270 */
[----:B------:R2:W3:Y:S01]  /*2660*/  @P0 LDG.E R21, desc[UR6][R4.64] ;  /* 0x0000000604150981 */ /* 0x0004e2000c1e1900 */
[----:B------:R-:W3:Y:S01]  /*2670*/  @P0 LDC.64 R16, c[0x0][0x3d8] ;  /* 0x0000f600ff100b82 */ /* 0x000ee20000000a00 */
[----:B------:R-:W-:Y:S01]  /*2680*/  IMAD.MOV.U32 R24, RZ, RZ, 0x1 ;  /* 0x00000001ff187424 */ /* 0x000fe200078e00ff */
[----:B------:R-:W-:Y:S01]  /*2690*/  IADD3 R2, P5, PT, R2, 0x20, RZ ;  /* 0x0000002002027810 */ /* 0x000fe20007fbe0ff */
[----:B------:R-:W-:Y:S01]  /*26a0*/  VIADD R7, R7, 0x1 ;  /* 0x0000000107077836 */ /* 0x000fe20000000000 */
[----:B------:R-:W-:Y:S02]  /*26b0*/  IADD3 R18, P6, PT, R18, 0x80, RZ ;  /* 0x0000008012127810 */ /* 0x000fe40007fde0ff */
[----:B0-----:R-:W-:Y:S01]  /*26c0*/  @P0 PRMT R9, R24, 0x7610, R9 ;  /* 0x0000761018090816 */ /* 0x001fe20000000009 */
[----:B------:R-:W-:Y:S01]  /*26d0*/  IMAD.X R11, RZ, RZ, R11, P5 ;  /* 0x000000ffff0b7224 */ /* 0x000fe200028e060b */
[----:B--2---:R-:W-:Y:S01]  /*26e0*/  IADD3 R4, P5, PT, R4, 0x80, RZ ;  /* 0x0000008004047810 */ /* 0x004fe20007fbe0ff */
[----:B------:R-:W-:-:S04]  /*26f0*/  IMAD.X R19, RZ, RZ, R19, P6 ;  /* 0x000000ffff137224 */ /* 0x000fc800030e0613 */
[----:B------:R-:W-:Y:S01]  /*2700*/  IMAD.X R5, RZ, RZ, R5, P5 ;  /* 0x000000ffff057224 */ /* 0x000fe200028e0605 */
[----:B---3--:R-:W-:-:S04]  /*2710*/  @P0 IADD3 R16, P4, PT, R21, R16, RZ ;  /* 0x0000001015100210 */ /* 0x008fc80007f9e0ff */
[----:B------:R-:W-:Y:S02]  /*2720*/  @P0 LEA.HI.X.SX32 R17, R21, R17, 0x1, P4 ;  /* 0x0000001115110211 */ /* 0x000fe400020f0eff */
[----:B------:R-:W-:-:S03]  /*2730*/  IADD3 R6, P4, PT, R6, 0x20, RZ ;  /* 0x0000002006067810 */ /* 0x000fc60007f9e0ff */
[----:B------:R0:W-:Y:S01]  /*2740*/  @P0 STG.E.U8 desc[UR6][R16.64], R9 ;  /* 0x0000000910000986 */ /* 0x0001e2000c101106 */
[----:B------:R-:W-:Y:S01]  /*2750*/  ISETP.NE.AND P0, PT, R7, RZ, PT ;  /* 0x000000ff0700720c */ /* 0x000fe20003f05270 */
[----:B------:R-:W-:-:S12]  /*2760*/  IMAD.X R3, RZ, RZ, R3, P4 ;  /* 0x000000ffff037224 */ /* 0x000fd800020e0603 */
[----:B0-----:R-:W-:Y:S05]  /*2770*/  @P0 BRA `(.L_x_38) ;  /* 0xfffffffc00840947 */ /* 0x001fea000383ffff */
.L_x_37:
[----:B------:R-:W-:Y:S05]  /*2780*/  BSYNC.RECONVERGENT B1 ;  /* 0x0000000000017941 */ /* 0x000fea0003800200 */
.L_x_36:
[----:B------:R-:W-:Y:S04]  /*2790*/  BSSY.RECONVERGENT B1, `(.L_x_39) ;  /* 0x0000064000017945 */ /* 0x000fe80003800200 */
[----:B------:R-:W-:Y:S05]  /*27a0*/  @!P1 BRA `(.L_x_40) ;  /* 0x0000000400889947 */ /* 0x000fea0003800000 */
[----:B------:R-:W0:Y:S01]  /*27b0*/  LDCU.128 UR8, c[0x0][0x3e0] ;  /* 0x00007c00ff0877ac */ /* 0x000e220008000c00 */
[----:B------:R-:W-:Y:S01]  /*27c0*/  IMAD.MOV.U32 R2, RZ, RZ, 0x100 ;  /* 0x00000100ff027424 */ /* 0x000fe200078e00ff */
[C---:B------:R-:W-:Y:S01]  /*27d0*/  IADD3 R6, P0, PT, R0.reuse, 0x40, RZ ;  /* 0x0000004000067810 */ /* 0x040fe20007f1e0ff */
[----:B------:R-:W-:Y:S02]  /*27e0*/  IMAD.MOV.U32 R3, RZ, RZ, 0x0 ;  /* 0x00000000ff037424 */ /* 0x000fe400078e00ff */
[----:B------:R-:W-:-:S04]  /*27f0*/  IMAD.WIDE.U32 R2, R0, 0x4, R2 ;  /* 0x0000000400027825 */ /* 0x000fc800078e0002 */
[----:B------:R-:W-:Y:S01]  /*2800*/  IMAD.X R7, RZ, RZ, RZ, P0 ;  /* 0x000000ffff077224 */ /* 0x000fe200000e06ff */
[C---:B---3--:R-:W-:Y:S02]  /*2810*/  IADD3 R4, P0, PT, R2.reuse, R12, RZ ;  /* 0x0000000c02047210 */ /* 0x048fe40007f1e0ff */
[----:B------:R-:W-:-:S03]  /*2820*/  IADD3 R10, P5, PT, R2, R14, RZ ;  /* 0x0000000e020a7210 */ /* 0x000fc60007fbe0ff */
[C---:B------:R-:W-:Y:S01]  /*2830*/  IMAD.X R5, R3.reuse, 0x1, R13, P0 ;  /* 0x0000000103057824 */ /* 0x040fe200000e060d */
[C---:B0-----:R-:W-:Y:S01]  /*2840*/  IADD3 R11, P1, PT, R6.reuse, UR8, RZ ;  /* 0x00000008060b7c10 */ /* 0x041fe2000ff3e0ff */
[----:B------:R-:W-:Y:S01]  /*2850*/  IMAD.X R13, R3, 0x1, R15, P5 ;  /* 0x00000001030d7824 */ /* 0x000fe200028e060f */
[----:B------:R-:W-:Y:S02]  /*2860*/  IADD3 R6, P4, PT, R6, UR10, RZ ;  /* 0x0000000a06067c10 */ /* 0x000fe4000ff9e0ff */
[C---:B------:R-:W-:Y:S02]  /*2870*/  IADD3.X R8, PT, PT, R7.reuse, UR9, RZ, P1, !PT ;  /* 0x0000000907087c10 */ /* 0x040fe40008ffe4ff */
[----:B------:R-:W-:-:S09]  /*2880*/  IADD3.X R7, PT, PT, R7, UR11, RZ, P4, !PT ;  /* 0x0000000b07077c10 */ /* 0x000fd2000a7fe4ff */
.L_x_41:
[----:B------:R-:W-:Y:S01]  /*2890*/  IMAD.MOV.U32 R2, RZ, RZ, R11 ;  /* 0x000000ffff027224 */ /* 0x000fe200078e000b */
[----:B------:R-:W0:Y:S01]  /*28a0*/  LDCU UR4, c[0x0][0x398] ;  /* 0x00007300ff0477ac */ /* 0x000e220008000800 */
[----:B------:R-:W-:-:S05]  /*28b0*/  IMAD.MOV.U32 R3, RZ, RZ, R8 ;  /* 0x000000ffff037224 */ /* 0x000fca00078e0008 */
[----:B------:R-:W2:Y:S02]  /*28c0*/  LDG.E.U8 R8, desc[UR6][R2.64+-0x40] ;  /* 0xffffc00602087981 */ /* 0x000ea4000c1e1100 */
[----:B--2---:R-:W-:-:S13]  /*28d0*/  ISETP.NE.AND P0, PT, R8, RZ, PT ;  /* 0x000000ff0800720c */ /* 0x004fda0003f05270 */
[----:B------:R-:W2:Y:S01]  /*28e0*/  @P0 LDG.E R11, desc[UR6][R4.64+-0x100] ;  /* 0xffff0006040b0981 */ /* 0x000ea2000c1e1900 */
[----:B------:R-:W2:Y:S01]  /*28f0*/  @P0 LDC.64 R8, c[0x0][0x3d0] ;  /* 0x0000f400ff080b82 */ /* 0x000ea20000000a00 */
[----:B------:R-:W-:Y:S01]  /*2900*/  IMAD.MOV.U32 R12, RZ, RZ, 0x1 ;  /* 0x00000001ff0c7424 */ /* 0x000fe200078e00ff */
[----:B--2---:R-:W-:-:S04]  /*2910*/  @P0 IADD3 R8, P1, PT, R11, R8, RZ ;  /* 0x000000080b080210 */ /* 0x004fc80007f3e0ff */
[----:B------:R-:W-:-:S05]  /*2920*/  @P0 LEA.HI.X.SX32 R9, R11, R9, 0x1, P1 ;  /* 0x000000090b090211 */ /* 0x000fca00008f0eff */
[----:B------:R2:W-:Y:S04]  /*2930*/  @P0 STG.E.U8 desc[UR6][R8.64], R12 ;  /* 0x0000000c08000986 */ /* 0x0005e8000c101106 */
[----:B------:R-:W3:Y:S01]  /*2940*/  LDG.E.U8 R11, desc[UR6][R6.64+-0x40] ;  /* 0xffffc006060b7981 */ /* 0x000ee2000c1e1100 */
[----:B--2---:R-:W-:Y:S02]  /*2950*/  IMAD.MOV.U32 R8, RZ, RZ, R10 ;  /* 0x000000ffff087224 */ /* 0x004fe400078e000a */
[----:B------:R-:W-:Y:S01]  /*2960*/  IMAD.MOV.U32 R9, RZ, RZ, R13 ;  /* 0x000000ffff097224 */ /* 0x000fe200078e000d */
[----:B---3--:R-:W-:-:S13]  /*2970*/  ISETP.NE.AND P0, PT, R11, RZ, PT ;  /* 0x000000ff0b00720c */ /* 0x008fda0003f05270 */
[----:B------:R-:W2:Y:S01]  /*2980*/  @P0 LDG.E R11, desc[UR6][R8.64+-0x100] ;  /* 0xffff0006080b0981 */ /* 0x000ea2000c1e1900 */
[----:B------:R-:W2:Y:S01]  /*2990*/  @P0 LDC.64 R14, c[0x0][0x3d8] ;  /* 0x0000f600ff0e0b82 */ /* 0x000ea20000000a00 */
[----:B------:R-:W-:Y:S01]  /*29a0*/  IMAD.MOV.U32 R13, RZ, RZ, 0x1 ;  /* 0x00000001ff0d7424 */ /* 0x000fe200078e00ff */
[----:B--2---:R-:W-:-:S04]  /*29b0*/  @P0 IADD3 R10, P1, PT, R11, R14, RZ ;  /* 0x0000000e0b0a0210 */ /* 0x004fc80007f3e0ff */
[----:B------:R-:W-:Y:S02]  /*29c0*/  @P0 LEA.HI.X.SX32 R11, R11, R15, 0x1, P1 ;  /* 0x0000000f0b0b0211 */ /* 0x000fe400008f0eff */
[----:B------:R-:W-:-:S05]  /*29d0*/  @P0 PRMT R15, R13, 0x7610, R15 ;  /* 0x000076100d0f0816 */ /* 0x000fca000000000f */
[----:B------:R2:W-:Y:S04]  /*29e0*/  @P0 STG.E.U8 desc[UR6][R10.64], R15 ;  /* 0x0000000f0a000986 */ /* 0x0005e8000c101106 */
[----:B------:R-:W3:Y:S02]  /*29f0*/  LDG.E.U8 R12, desc[UR6][R2.64+-0x20] ;  /* 0xffffe006020c7981 */ /* 0x000ee4000c1e1100 */
[----:B---3--:R-:W-:-:S13]  /*2a00*/  ISETP.NE.AND P0, PT, R12, RZ, PT ;  /* 0x000000ff0c00720c */ /* 0x008fda0003f05270 */
[----:B------:R-:W3:Y:S01]  /*2a10*/  @P0 LDG.E R13, desc[UR6][R4.64+-0x80] ;  /* 0xffff8006040d0981 */ /* 0x000ee2000c1e1900 */
[----:B------:R-:W3:Y:S02]  /*2a20*/  @P0 LDC.64 R16, c[0x0][0x3d0] ;  /* 0x0000f400ff100b82 */ /* 0x000ee40000000a00 */
[----:B---3--:R-:W-:Y:S01]  /*2a30*/  @P0 IADD3 R12, P1, PT, R13, R16, RZ ;  /* 0x000000100d0c0210 */ /* 0x008fe20007f3e0ff */
[----:B------:R-:W-:-:S03]  /*2a40*/  IMAD.MOV.U32 R16, RZ, RZ, 0x1 ;  /* 0x00000001ff107424 */ /* 0x000fc600078e00ff */
[----:B------:R-:W-:-:S05]  /*2a50*/  @P0 LEA.HI.X.SX32 R13, R13, R17, 0x1, P1 ;  /* 0x000000110d0d0211 */ /* 0x000fca00008f0eff */
[----:B------:R3:W-:Y:S04]  /*2a60*/  @P0 STG.E.U8 desc[UR6][R12.64], R16 ;  /* 0x000000100c000986 */ /* 0x0007e8000c101106 */
[----:B------:R-:W4:Y:S02]  /*2a70*/  LDG.E.U8 R14, desc[UR6][R6.64+-0x20] ;  /* 0xffffe006060e7981 */ /* 0x000f24000c1e1100 */
[----:B----4-:R-:W-:-:S13]  /*2a80*/  ISETP.NE.AND P0, PT, R14, RZ, PT ;  /* 0x000000ff0e00720c */ /* 0x010fda0003f05270 */
[----:B--2---:R-:W2:Y:S01]  /*2a90*/  @P0 LDG.E R11, desc[UR6][R8.64+-0x80] ;  /* 0xffff8006080b0981 */ /* 0x004ea2000c1e1900 */
[----:B------:R-:W2:Y:S02]  /*2aa0*/  @P0 LDC.64 R14, c[0x0][0x3d8] ;  /* 0x0000f600ff0e0b82 */ /* 0x000ea40000000a00 */
[----:B--2---:R-:W-:Y:S01]  /*2ab0*/  @P0 IADD3 R10, P1, PT, R11, R14, RZ ;  /* 0x0000000e0b0a0210 */ /* 0x004fe20007f3e0ff */
[----:B------:R-:W-:-:S03]  /*2ac0*/  IMAD.MOV.U32 R14, RZ, RZ, 0x1 ;  /* 0x00000001ff0e7424 */ /* 0x000fc600078e00ff */
[----:B------:R-:W-:Y:S02]  /*2ad0*/  @P0 LEA.HI.X.SX32 R11, R11, R15, 0x1, P1 ;  /* 0x0000000f0b0b0211 */ /* 0x000fe400008f0eff */
[----:B------:R-:W-:-:S05]  /*2ae0*/  @P0 PRMT R15, R14, 0x7610, R15 ;  /* 0x000076100e0f0816 */ /* 0x000fca000000000f */
[----:B------:R2:W-:Y:S04]  /*2af0*/  @P0 STG.E.U8 desc[UR6][R10.64], R15 ;  /* 0x0000000f0a000986 */ /* 0x0005e8000c101106 */
[----:B------:R-:W4:Y:S02]  /*2b00*/  LDG.E.U8 R14, desc[UR6][R2.64] ;  /* 0x00000006020e7981 */ /* 0x000f24000c1e1100 */
[----:B----4-:R-:W-:-:S13]  /*2b10*/  ISETP.NE.AND P0, PT, R14, RZ, PT ;  /* 0x000000ff0e00720c */ /* 0x010fda0003f05270 */
[----:B---3--:R-:W3:Y:S01]  /*2b20*/  @P0 LDG.E R13, desc[UR6][R4.64] ;  /* 0x00000006040d0981 */ /* 0x008ee2000c1e1900 */
        /* <DEDUP_REMOVED lines=17> */
[----:B------:R-:W3:Y:S01]  /*2c40*/  @P0 LDC.64 R16, c[0x0][0x3d0] ;  /* 0x0000f400ff100b82 */ /* 0x000ee20000000a00 */
[----:B------:R-:W-:-:S05]  /*2c50*/  IMAD.MOV.U32 R14, RZ, RZ, 0x1 ;  /* 0x00000001ff0e7424 */ /* 0x000fca00078e00ff */
[----:B--2---:R-:W-:Y:S02]  /*2c60*/  @P0 PRMT R11, R14, 0x7610, R11 ;  /* 0x000076100e0b0816 */ /* 0x004fe4000000000b */
[----:B---3--:R-:W-:-:S04]  /*2c70*/  @P0 IADD3 R12, P1, PT, R13, R16, RZ ;  /* 0x000000100d0c0210 */ /* 0x008fc80007f3e0ff */
[----:B------:R-:W-:-:S05]  /*2c80*/  @P0 LEA.HI.X.SX32 R13, R13, R17, 0x1, P1 ;  /* 0x000000110d0d0211 */ /* 0x000fca00008f0eff */
[----:B------:R2:W-:Y:S04]  /*2c90*/  @P0 STG.E.U8 desc[UR6][R12.64], R11 ;  /* 0x0000000b0c000986 */ /* 0x0005e8000c101106 */
[----:B------:R-:W3:Y:S02]  /*2ca0*/  LDG.E.U8 R14, desc[UR6][R6.64+0x20] ;  /* 0x00002006060e7981 */ /* 0x000ee4000c1e1100 */
[----:B---3--:R-:W-:-:S13]  /*2cb0*/  ISETP.NE.AND P0, PT, R14, RZ, PT ;  /* 0x000000ff0e00720c */ /* 0x008fda0003f05270 */
[----:B------:R-:W3:Y:S01]  /*2cc0*/  @P0 LDG.E R10, desc[UR6][R8.64+0x80] ;  /* 0x00008006080a0981 */ /* 0x000ee2000c1e1900 */
[----:B------:R-:W3:Y:S01]  /*2cd0*/  @P0 LDC.64 R14, c[0x0][0x3d8] ;  /* 0x0000f600ff0e0b82 */ /* 0x000ee20000000a00 */
[----:B------:R-:W-:Y:S01]  /*2ce0*/  IMAD.MOV.U32 R16, RZ, RZ, 0x1 ;  /* 0x00000001ff107424 */ /* 0x000fe200078e00ff */
[----:B------:R-:W-:Y:S01]  /*2cf0*/  IADD3 R4, P4, PT, R4, 0x200, RZ ;  /* 0x0000020004047810 */ /* 0x000fe20007f9e0ff */
[----:B------:R-:W-:Y:S01]  /*2d00*/  VIADD R0, R0, 0x80 ;  /* 0x0000008000007836 */ /* 0x000fe20000000000 */
[----:B------:R-:W-:-:S03]  /*2d10*/  IADD3 R6, P5, PT, R6, 0x80, RZ ;  /* 0x0000008006067810 */ /* 0x000fc60007fbe0ff */
[----:B------:R-:W-:Y:S02]  /*2d20*/  IMAD.X R5, RZ, RZ, R5, P4 ;  /* 0x000000ffff057224 */ /* 0x000fe400020e0605 */
[----:B------:R-:W-:Y:S01]  /*2d30*/  IMAD.X R7, RZ, RZ, R7, P5 ;  /* 0x000000ffff077224 */ /* 0x000fe200028e0607 */
[----:B---3--:R-:W-:-:S04]  /*2d40*/  @P0 IADD3 R14, P1, PT, R10, R14, RZ ;  /* 0x0000000e0a0e0210 */ /* 0x008fc80007f3e0ff */
[----:B------:R-:W-:Y:S02]  /*2d50*/  @P0 LEA.HI.X.SX32 R15, R10, R15, 0x1, P1 ;  /* 0x0000000f0a0f0211 */ /* 0x000fe400008f0eff */
[----:B--2---:R-:W-:Y:S02]  /*2d60*/  IADD3 R11, P1, PT, R2, 0x80, RZ ;  /* 0x00000080020b7810 */ /* 0x004fe40007f3e0ff */
[----:B------:R-:W-:Y:S01]  /*2d70*/  IADD3 R10, P6, PT, R8, 0x200, RZ ;  /* 0x00000200080a7810 */ /* 0x000fe20007fde0ff */
[----:B------:R2:W-:Y:S01]  /*2d80*/  @P0 STG.E.U8 desc[UR6][R14.64], R16 ;  /* 0x000000100e000986 */ /* 0x0005e2000c101106 */
[----:B0-----:R-:W-:Y:S01]  /*2d90*/  ISETP.GE.AND P0, PT, R0, UR4, PT ;  /* 0x0000000400007c0c */ /* 0x001fe2000bf06270 */
[----:B------:R-:W-:Y:S02]  /*2da0*/  IMAD.X R8, RZ, RZ, R3, P1 ;  /* 0x000000ffff087224 */ /* 0x000fe400008e0603 */
[----:B------:R-:W-:-:S10]  /*2db0*/  IMAD.X R13, RZ, RZ, R9, P6 ;  /* 0x000000ffff0d7224 */ /* 0x000fd400030e0609 */
[----:B--2---:R-:W-:Y:S05]  /*2dc0*/  @!P0 BRA `(.L_x_41) ;  /* 0xfffffff800b08947 */ /* 0x004fea000383ffff */
.L_x_40:
[----:B------:R-:W-:Y:S05]  /*2dd0*/  BSYNC.RECONVERGENT B1 ;  /* 0x0000000000017941 */ /* 0x000fea0003800200 */
.L_x_39:
[----:B------:R-:W-:Y:S01]  /*2de0*/  BSSY.RECONVERGENT B1, `(.L_x_42) ;  /* 0x000002c000017945 */ /* 0x000fe20003800200 */
[----:B------:R-:W-:-:S03]  /*2df0*/  MOV R0, R27 ;  /* 0x0000001b00007202 */ /* 0x000fc60000000f00 */
[----:B------:R-:W-:Y:S05]  /*2e00*/  @!P3 BRA `(.L_x_43) ;  /* 0x0000000000a4b947 */ /* 0x000fea0003800000 */
[----:B------:R-:W0:Y:S01]  /*2e10*/  LDCU.128 UR8, c[0x0][0x3d0] ;  /* 0x00007a00ff0877ac */ /* 0x000e220008000c00 */
[----:B------:R-:W-:Y:S01]  /*2e20*/  LEA.HI R20, R20, 0x1, RZ, 0x1b ;  /* 0x0000000114147811 */ /* 0x000fe200078fd8ff */
[----:B------:R-:W2:Y:S03]  /*2e30*/  LDCU.128 UR12, c[0x0][0x3e0] ;  /* 0x00007c00ff0c77ac */ /* 0x000ea60008000c00 */
[C---:B------:R-:W-:Y:S01]  /*2e40*/  LOP3.LUT R10, R20.reuse, 0x3, RZ, 0xc0, !PT ;  /* 0x00000003140a7812 */ /* 0x040fe200078ec0ff */
[----:B------:R-:W-:-:S04]  /*2e50*/  IMAD.SHL.U32 R0, R20, 0x20, RZ ;  /* 0x0000002014007824 */ /* 0x000fc800078e00ff */
[----:B------:R-:W-:Y:S01]  /*2e60*/  IMAD.MOV R10, RZ, RZ, -R10 ;  /* 0x000000ffff0a7224 */ /* 0x000fe200078e0a0a */
[----:B------:R-:W-:-:S05]  /*2e70*/  LOP3.LUT R0, R0, 0x60, RZ, 0xc0, !PT ;  /* 0x0000006000007812 */ /* 0x000fca00078ec0ff */
[----:B------:R-:W-:Y:S01]  /*2e80*/  IMAD.IADD R0, R0, 0x1, R27 ;  /* 0x0000000100007824 */ /* 0x000fe200078e021b */
[C---:B0-----:R-:W-:Y:S02]  /*2e90*/  IADD3 R6, P0, PT, R27.reuse, UR10, RZ ;  /* 0x0000000a1b067c10 */ /* 0x041fe4000ff1e0ff */
[----:B------:R-:W-:-:S03]  /*2ea0*/  IADD3 R8, P1, PT, R27, UR8, RZ ;  /* 0x000000081b087c10 */ /* 0x000fc6000ff3e0ff */
[----:B------:R-:W-:Y:S01]  /*2eb0*/  IMAD.X R7, RZ, RZ, UR11, P0 ;  /* 0x0000000bff077e24 */ /* 0x000fe200080e06ff */
[C---:B--2---:R-:W-:Y:S01]  /*2ec0*/  IADD3 R12, P0, PT, R27.reuse, UR14, RZ ;  /* 0x0000000e1b0c7c10 */ /* 0x044fe2000ff1e0ff */
[----:B------:R-:W-:Y:S01]  /*2ed0*/  IMAD.X R9, RZ, RZ, UR9, P1 ;  /* 0x00000009ff097e24 */ /* 0x000fe200088e06ff */
[----:B------:R-:W-:-:S03]  /*2ee0*/  IADD3 R2, P1, PT, R27, UR12, RZ ;  /* 0x0000000c1b027c10 */ /* 0x000fc6000ff3e0ff */
[----:B------:R-:W-:Y:S02]  /*2ef0*/  IMAD.X R15, RZ, RZ, UR15, P0 ;  /* 0x0000000fff0f7e24 */ /* 0x000fe400080e06ff */
[----:B------:R-:W-:-:S08]  /*2f00*/  IMAD.X R3, RZ, RZ, UR13, P1 ;  /* 0x0000000dff037e24 */ /* 0x000fd000088e06ff */
.L_x_44:
[----:B0--3--:R-:W2:Y:S02]  /*2f10*/  LDG.E.U8 R4, desc[UR6][R2.64] ;  /* 0x0000000602047981 */ /* 0x009ea4000c1e1100 */
[----:B--2---:R-:W-:-:S13]  /*2f20*/  ISETP.NE.AND P0, PT, R4, RZ, PT ;  /* 0x000000ff0400720c */ /* 0x004fda0003f05270 */
[----:B------:R-:W2:Y:S01]  /*2f30*/  @P0 LDG.E.U8 R4, desc[UR6][R8.64] ;  /* 0x0000000608040981 */ /* 0x000ea2000c1e1100 */
[----:B------:R-:W-:Y:S01]  /*2f40*/  IMAD.MOV.U32 R5, RZ, RZ, R15 ;  /* 0x000000ffff057224 */ /* 0x000fe200078e000f */
[----:B--2---:R-:W-:Y:S01]  /*2f50*/  ISETP.NE.AND P0, PT, R4, RZ, P0 ;  /* 0x000000ff0400720c */ /* 0x004fe20000705270 */
[----:B------:R-:W-:-:S03]  /*2f60*/  IMAD.MOV.U32 R4, RZ, RZ, R12 ;  /* 0x000000ffff047224 */ /* 0x000fc600078e000c */
[----:B------:R-:W-:-:S05]  /*2f70*/  SEL R11, RZ, 0x1, !P0 ;  /* 0x00000001ff0b7807 */ /* 0x000fca0004000000 */
[----:B------:R0:W-:Y:S04]  /*2f80*/  STG.E.U8 desc[UR6][R2.64], R11 ;  /* 0x0000000b02007986 */ /* 0x0001e8000c101106 */
[----:B------:R-:W2:Y:S02]  /*2f90*/  LDG.E.U8 R12, desc[UR6][R4.64] ;  /* 0x00000006040c7981 */ /* 0x000ea4000c1e1100 */
[----:B--2---:R-:W-:-:S13]  /*2fa0*/  ISETP.NE.AND P0, PT, R12, RZ, PT ;  /* 0x000000ff0c00720c */ /* 0x004fda0003f05270 */
[----:B------:R2:W3:Y:S01]  /*2fb0*/  @P0 LDG.E.U8 R12, desc[UR6][R6.64] ;  /* 0x00000006060c0981 */ /* 0x0004e2000c1e1100 */
[----:B------:R-:W-:Y:S01]  /*2fc0*/  VIADD R10, R10, 0x1 ;  /* 0x000000010a0a7836 */ /* 0x000fe20000000000 */
[----:B0-----:R-:W-:Y:S02]  /*2fd0*/  IADD3 R2, P5, PT, R2, 0x20, RZ ;  /* 0x0000002002027810 */ /* 0x001fe40007fbe0ff */
[----:B------:R-:W-:-:S03]  /*2fe0*/  IADD3 R8, P4, PT, R8, 0x20, RZ ;  /* 0x0000002008087810 */ /* 0x000fc60007f9e0ff */
[----:B------:R-:W-:Y:S02]  /*2ff0*/  IMAD.X R3, RZ, RZ, R3, P5 ;  /* 0x000000ffff037224 */ /* 0x000fe400028e0603 */
[----:B------:R-:W-:Y:S01]  /*3000*/  IMAD.X R9, RZ, RZ, R9, P4 ;  /* 0x000000ffff097224 */ /* 0x000fe200020e0609 */
[----:B--2---:R-:W-:-:S05]  /*3010*/  IADD3 R6, P1, PT, R6, 0x20, RZ ;  /* 0x0000002006067810 */ /* 0x004fca0007f3e0ff */
[----:B------:R-:W-:Y:S01]  /*3020*/  IMAD.X R7, RZ, RZ, R7, P1 ;  /* 0x000000ffff077224 */ /* 0x000fe200008e0607 */
[----:B---3--:R-:W-:Y:S02]  /*3030*/  ISETP.NE.AND P0, PT, R12, RZ, P0 ;  /* 0x000000ff0c00720c */ /* 0x008fe40000705270 */
[----:B------:R-:W-:Y:S02]  /*3040*/  IADD3 R12, P3, PT, R4, 0x20, RZ ;  /* 0x00000020040c7810 */ /* 0x000fe40007f7e0ff */
[----:B------:R-:W-:Y:S02]  /*3050*/  SEL R13, RZ, 0x1, !P0 ;  /* 0x00000001ff0d7807 */ /* 0x000fe40004000000 */
[----:B------:R-:W-:Y:S01]  /*3060*/  ISETP.NE.AND P0, PT, R10, RZ, PT ;  /* 0x000000ff0a00720c */ /* 0x000fe20003f05270 */
[----:B------:R-:W-:Y:S02]  /*3070*/  IMAD.X R15, RZ, RZ, R5, P3 ;  /* 0x000000ffff0f7224 */ /* 0x000fe400018e0605 */
[----:B------:R0:W-:Y:S10]  /*3080*/  STG.E.U8 desc[UR6][R4.64], R13 ;  /* 0x0000000d04007986 */ /* 0x0001f4000c101106 */
[----:B------:R-:W-:Y:S05]  /*3090*/  @P0 BRA `(.L_x_44) ;  /* 0xfffffffc009c0947 */ /* 0x000fea000383ffff */
.L_x_43:
[----:B------:R-:W-:Y:S05]  /*30a0*/  BSYNC.RECONVERGENT B1 ;  /* 0x0000000000017941 */ /* 0x000fea0003800200 */
.L_x_42:
[----:B------:R-:W-:Y:S05]  /*30b0*/  @!P2 BRA `(.L_x_29) ;  /* 0x000000040034a947 */ /* 0x000fea0003800000 */
[----:B------:R-:W2:Y:S01]  /*30c0*/  LDCU.128 UR8, c[0x0][0x3e0] ;  /* 0x00007c00ff0877ac */ /* 0x000ea20008000c00 */
[----:B------:R-:W-:Y:S01]  /*30d0*/  IADD3 R10, P0, PT, R0, 0x40, RZ ;  /* 0x00000040000a7810 */ /* 0x000fe20007f1e0ff */
[----:B------:R-:W3:Y:S04]  /*30e0*/  LDCU.128 UR12, c[0x0][0x3d0] ;  /* 0x00007a00ff0c77ac */ /* 0x000ee80008000c00 */
[----:B0-----:R-:W-:Y:S01]  /*30f0*/  IMAD.X R13, RZ, RZ, RZ, P0 ;  /* 0x000000ffff0d7224 */ /* 0x001fe200000e06ff */
[C---:B--2---:R-:W-:Y:S02]  /*3100*/  IADD3 R14, P1, PT, R10.reuse, UR8, RZ ;  /* 0x000000080a0e7c10 */ /* 0x044fe4000ff3e0ff */
[C---:B------:R-:W-:Y:S02]  /*3110*/  IADD3 R12, P3, PT, R10.reuse, UR10, RZ ;  /* 0x0000000a0a0c7c10 */ /* 0x040fe4000ff7e0ff */
[----:B---3--:R-:W-:-:S02]  /*3120*/  IADD3 R4, P2, PT, R10, UR12, RZ ;  /* 0x0000000c0a047c10 */ /* 0x008fc4000ff5e0ff */
[----:B------:R-:W-:Y:S02]  /*3130*/  IADD3 R10, P0, PT, R10, UR14, RZ ;  /* 0x0000000e0a0a7c10 */ /* 0x000fe4000ff1e0ff */
[C---:B------:R-:W-:Y:S02]  /*3140*/  IADD3.X R3, PT, PT, R13.reuse, UR9, RZ, P1, !PT ;  /* 0x000000090d037c10 */ /* 0x040fe40008ffe4ff */
[C---:B------:R-:W-:Y:S02]  /*3150*/  IADD3.X R15, PT, PT, R13.reuse, UR11, RZ, P3, !PT ;  /* 0x0000000b0d0f7c10 */ /* 0x040fe40009ffe4ff */
[C---:B------:R-:W-:Y:S02]  /*3160*/  IADD3.X R5, PT, PT, R13.reuse, UR13, RZ, P2, !PT ;  /* 0x0000000d0d057c10 */ /* 0x040fe400097fe4ff */
[----:B------:R-:W-:-:S07]  /*3170*/  IADD3.X R13, PT, PT, R13, UR15, RZ, P0, !PT ;  /* 0x0000000f0d0d7c10 */ /* 0x000fce00087fe4ff */
.L_x_45:
[----:B------:R-:W-:Y:S01]  /*3180*/  IMAD.MOV.U32 R2, RZ, RZ, R14 ;  /* 0x000000ffff027224 */ /* 0x000fe200078e000e */
[----:B0-----:R-:W0:Y:S04]  /*3190*/  LDCU UR4, c[0x0][0x398] ;  /* 0x00007300ff0477ac */ /* 0x001e280008000800 */
[----:B------:R-:W2:Y:S02]  /*31a0*/  LDG.E.U8 R6, desc[UR6][R2.64+-0x40] ;  /* 0xffffc00602067981 */ /* 0x000ea4000c1e1100 */
[----:B--2---:R-:W-:-:S13]  /*31b0*/  ISETP.NE.AND P0, PT, R6, RZ, PT ;  /* 0x000000ff0600720c */ /* 0x004fda0003f05270 */
[----:B------:R-:W2:Y:S01]  /*31c0*/  @P0 LDG.E.U8 R6, desc[UR6][R4.64+-0x40] ;  /* 0xffffc00604060981 */ /* 0x000ea2000c1e1100 */
[----:B------:R-:W-:Y:S01]  /*31d0*/  IMAD.MOV.U32 R7, RZ, RZ, R15 ;  /* 0x000000ffff077224 */ /* 0x000fe200078e000f */
[----:B--2---:R-:W-:Y:S01]  /*31e0*/  ISETP.NE.AND P0, PT, R6, RZ, P0 ;  /* 0x000000ff0600720c */ /* 0x004fe20000705270 */
[----:B------:R-:W-:-:S03]  /*31f0*/  IMAD.MOV.U32 R6, RZ, RZ, R12 ;  /* 0x000000ffff067224 */ /* 0x000fc600078e000c */
[----:B------:R-:W-:-:S05]  /*3200*/  SEL R9, RZ, 0x1, !P0 ;  /* 0x00000001ff097807 */ /* 0x000fca0004000000 */
[----:B------:R2:W-:Y:S04]  /*3210*/  STG.E.U8 desc[UR6][R2.64+-0x40], R9 ;  /* 0xffffc00902007986 */ /* 0x0005e8000c101106 */
[----:B------:R-:W3:Y:S01]  /*3220*/  LDG.E.U8 R8, desc[UR6][R6.64+-0x40] ;  /* 0xffffc00606087981 */ /* 0x000ee2000c1e1100 */
[----:B--2---:R-:W-:Y:S01]  /*3230*/  IMAD.MOV.U32 R9, RZ, RZ, R13 ;  /* 0x000000ffff097224 */ /* 0x004fe200078e000d */
[----:B---3--:R-:W-:Y:S01]  /*3240*/  ISETP.NE.AND P0, PT, R8, RZ, PT ;  /* 0x000000ff0800720c */ /* 0x008fe20003f05270 */
[----:B------:R-:W-:-:S12]  /*3250*/  IMAD.MOV.U32 R8, RZ, RZ, R10 ;  /* 0x000000ffff087224 */ /* 0x000fd800078e000a */
[----:B------:R-:W2:Y:S02]  /*3260*/  @P0 LDG.E.U8 R10, desc[UR6][R8.64+-0x40] ;  /* 0xffffc006080a0981 */ /* 0x000ea4000c1e1100 */
[----:B--2---:R-:W-:-:S04]  /*3270*/  ISETP.NE.AND P0, PT, R10, RZ, P0 ;  /* 0x000000ff0a00720c */ /* 0x004fc80000705270 */
[----:B------:R-:W-:-:S05]  /*3280*/  SEL R11, RZ, 0x1, !P0 ;  /* 0x00000001ff0b7807 */ /* 0x000fca0004000000 */
[----:B------:R2:W-:Y:S04]  /*3290*/  STG.E.U8 desc[UR6][R6.64+-0x40], R11 ;  /* 0xffffc00b06007986 */ /* 0x0005e8000c101106 */
[----:B------:R-:W3:Y:S02]  /*32a0*/  LDG.E.U8 R10, desc[UR6][R2.64+-0x20] ;  /* 0xffffe006020a7981 */ /* 0x000ee4000c1e1100 */
[----:B---3--:R-:W-:-:S13]  /*32b0*/  ISETP.NE.AND P0, PT, R10, RZ, PT ;  /* 0x000000ff0a00720c */ /* 0x008fda0003f05270 */
[----:B------:R-:W3:Y:S02]  /*32c0*/  @P0 LDG.E.U8 R10, desc[UR6][R4.64+-0x20] ;  /* 0xffffe006040a0981 */ /* 0x000ee4000c1e1100 */
[----:B---3--:R-:W-:-:S04]  /*32d0*/  ISETP.NE.AND P0, PT, R10, RZ, P0 ;  /* 0x000000ff0a00720c */ /* 0x008fc80000705270 */
[----:B------:R-:W-:-:S05]  /*32e0*/  SEL R13, RZ, 0x1, !P0 ;  /* 0x00000001ff0d7807 */ /* 0x000fca0004000000 */
[----:B------:R3:W-:Y:S04]  /*32f0*/  STG.E.U8 desc[UR6][R2.64+-0x20], R13 ;  /* 0xffffe00d02007986 */ /* 0x0007e8000c101106 */
[----:B------:R-:W4:Y:S02]  /*3300*/  LDG.E.U8 R10, desc[UR6][R6.64+-0x20] ;  /* 0xffffe006060a7981 */ /* 0x000f24000c1e1100 */
[----:B----4-:R-:W-:-:S13]  /*3310*/  ISETP.NE.AND P0, PT, R10, RZ, PT ;  /* 0x000000ff0a00720c */ /* 0x010fda0003f05270 */
[----:B------:R-:W4:Y:S02]  /*3320*/  @P0 LDG.E.U8 R10, desc[UR6][R8.64+-0x20] ;  /* 0xffffe006080a0981 */ /* 0x000f24000c1e1100 */
[----:B----4-:R-:W-:-:S04]  /*3330*/  ISETP.NE.AND P0, PT, R10, RZ, P0 ;  /* 0x000000ff0a00720c */ /* 0x010fc80000705270 */
[----:B--2---:R-:W-:-:S05]  /*3340*/  SEL R11, RZ, 0x1, !P0 ;  /* 0x00000001ff0b7807 */ /* 0x004fca0004000000 */
[----:B------:R2:W-:Y:S04]  /*3350*/  STG.E.U8 desc[UR6][R6.64+-0x20], R11 ;  /* 0xffffe00b06007986 */ /* 0x0005e8000c101106 */
[----:B------:R-:W4:Y:S02]  /*3360*/  LDG.E.U8 R10, desc[UR6][R2.64] ;  /* 0x00000006020a7981 */ /* 0x000f24000c1e1100 */
[----:B----4-:R-:W-:-:S13]  /*3370*/  ISETP.NE.AND P0, PT, R10, RZ, PT ;  /* 0x000000ff0a00720c */ /* 0x010fda0003f05270 */
[----:B------:R-:W4:Y:S02]  /*3380*/  @P0 LDG.E.U8 R10, desc[UR6][R4.64] ;  /* 0x00000006040a0981 */ /* 0x000f24000c1e1100 */
[----:B----4-:R-:W-:-:S04]  /*3390*/  ISETP.NE.AND P0, PT, R10, RZ, P0 ;  /* 0x000000ff0a00720c */ /* 0x010fc80000705270 */
[----:B---3--:R-:W-:-:S05]  /*33a0*/  SEL R13, RZ, 0x1, !P0 ;  /* 0x00000001ff0d7807 */ /* 0x008fca0004000000 */
[----:B------:R3:W-:Y:S04]  /*33b0*/  STG.E.U8 desc[UR6][R2.64], R13 ;  /* 0x0000000d02007986 */ /* 0x0007e8000c101106 */
[----:B------:R-:W4:Y:S02]  /*33c0*/  LDG.E.U8 R10, desc[UR6][R6.64] ;  /* 0x00000006060a7981 */ /* 0x000f24000c1e1100 */
[----:B----4-:R-:W-:-:S13]  /*33d0*/  ISETP.NE.AND P0, PT, R10, RZ, PT ;  /* 0x000000ff0a00720c */ /* 0x010fda0003f05270 */
[----:B------:R-:W4:Y:S02]  /*33e0*/  @P0 LDG.E.U8 R10, desc[UR6][R8.64] ;  /* 0x00000006080a0981 */ /* 0x000f24000c1e1100 */
[----:B----4-:R-:W-:-:S04]  /*33f0*/  ISETP.NE.AND P0, PT, R10, RZ, P0 ;  /* 0x000000ff0a00720c */ /* 0x010fc80000705270 */
[----:B--2---:R-:W-:-:S05]  /*3400*/  SEL R11, RZ, 0x1, !P0 ;  /* 0x00000001ff0b7807 */ /* 0x004fca0004000000 */
[----:B------:R-:W-:Y:S04]  /*3410*/  STG.E.U8 desc[UR6][R6.64], R11 ;  /* 0x0000000b06007986 */ /* 0x000fe8000c101106 */
[----:B------:R-:W2:Y:S02]  /*3420*/  LDG.E.U8 R10, desc[UR6][R2.64+0x20] ;  /* 0x00002006020a7981 */ /* 0x000ea4000c1e1100 */
[----:B--2---:R-:W-:-:S13]  /*3430*/  ISETP.NE.AND P0, PT, R10, RZ, PT ;  /* 0x000000ff0a00720c */ /* 0x004fda0003f05270 */
[----:B------:R-:W2:Y:S02]  /*3440*/  @P0 LDG.E.U8 R10, desc[UR6][R4.64+0x20] ;  /* 0x00002006040a0981 */ /* 0x000ea4000c1e1100 */
[----:B--2---:R-:W-:-:S04]  /*3450*/  ISETP.NE.AND P0, PT, R10, RZ, P0 ;  /* 0x000000ff0a00720c */ /* 0x004fc80000705270 */
[----:B---3--:R-:W-:-:S05]  /*3460*/  SEL R13, RZ, 0x1, !P0 ;  /* 0x00000001ff0d7807 */ /* 0x008fca0004000000 */
[----:B------:R2:W-:Y:S04]  /*3470*/  STG.E.U8 desc[UR6][R2.64+0x20], R13 ;  /* 0x0000200d02007986 */ /* 0x0005e8000c101106 */
[----:B------:R-:W3:Y:S02]  /*3480*/  LDG.E.U8 R10, desc[UR6][R6.64+0x20] ;  /* 0x00002006060a7981 */ /* 0x000ee4000c1e1100 */
[----:B---3--:R-:W-:-:S13]  /*3490*/  ISETP.NE.AND P0, PT, R10, RZ, PT ;  /* 0x000000ff0a00720c */ /* 0x008fda0003f05270 */
[----:B------:R-:W3:Y:S01]  /*34a0*/  @P0 LDG.E.U8 R10, desc[UR6][R8.64+0x20] ;  /* 0x00002006080a0981 */ /* 0x000ee2000c1e1100 */
[----:B------:R-:W-:Y:S01]  /*34b0*/  VIADD R0, R0, 0x80 ;  /* 0x0000008000007836 */ /* 0x000fe20000000000 */
[----:B------:R-:W-:Y:S02]  /*34c0*/  IADD3 R14, P1, PT, R2, 0x80, RZ ;  /* 0x00000080020e7810 */ /* 0x000fe40007f3e0ff */
[----:B------:R-:W-:Y:S02]  /*34d0*/  IADD3 R4, P2, PT, R4, 0x80, RZ ;  /* 0x0000008004047810 */ /* 0x000fe40007f5e0ff */
[----:B------:R-:W-:Y:S01]  /*34e0*/  IADD3 R12, P3, PT, R6, 0x80, RZ ;  /* 0x00000080060c7810 */ /* 0x000fe20007f7e0ff */
[----:B--2---:R-:W-:Y:S02]  /*34f0*/  IMAD.X R3, RZ, RZ, R3, P1 ;  /* 0x000000ffff037224 */ /* 0x004fe400008e0603 */
[----:B------:R-:W-:Y:S02]  /*3500*/  IMAD.X R5, RZ, RZ, R5, P2 ;  /* 0x000000ffff057224 */ /* 0x000fe400010e0605 */
[----:B------:R-:W-:Y:S01]  /*3510*/  IMAD.X R15, RZ, RZ, R7, P3 ;  /* 0x000000ffff0f7224 */ /* 0x000fe200018e0607 */
[----:B---3--:R-:W-:-:S02]  /*3520*/  ISETP.NE.AND P0, PT, R10, RZ, P0 ;  /* 0x000000ff0a00720c */ /* 0x008fc40000705270 */
[----:B------:R-:W-:Y:S02]  /*3530*/  IADD3 R10, P4, PT, R8, 0x80, RZ ;  /* 0x00000080080a7810 */ /* 0x000fe40007f9e0ff */
[----:B------:R-:W-:Y:S02]  /*3540*/  SEL R11, RZ, 0x1, !P0 ;  /* 0x00000001ff0b7807 */ /* 0x000fe40004000000 */
[----:B0-----:R-:W-:Y:S01]  /*3550*/  ISETP.GE.AND P0, PT, R0, UR4, PT ;  /* 0x0000000400007c0c */ /* 0x001fe2000bf06270 */
[----:B------:R-:W-:Y:S02]  /*3560*/  IMAD.X R13, RZ, RZ, R9, P4 ;  /* 0x000000ffff0d7224 */ /* 0x000fe400020e0609 */
[----:B------:R0:W-:Y:S10]  /*3570*/  STG.E.U8 desc[UR6][R6.64+0x20], R11 ;  /* 0x0000200b06007986 */ /* 0x0001f4000c101106 */
[----:B------:R-:W-:Y:S05]  /*3580*/  @!P0 BRA `(.L_x_45) ;  /* 0xfffffff800fc8947 */ /* 0x000fea000383ffff */
.L_x_29:
[----:B------:R-:W-:Y:S05]  /*3590*/  BSYNC.RECONVERGENT B0 ;  /* 0x0000000000007941 */ /* 0x000fea0003800200 */
.L_x_28:
[----:B------:R-:W-:-:S13]  /*35a0*/  ISETP.NE.AND P0, PT, R27, RZ, PT ;  /* 0x000000ff1b00720c */ /* 0x000fda0003f05270 */
[----:B------:R-:W-:Y:S05]  /*35b0*/  @P0 EXIT ;  /* 0x000000000000094d */ /* 0x000fea0003800000 */
[----:B------:R-:W4:Y:S01]  /*35c0*/  LDC R16, c[0x0][0x398] ;  /* 0x0000e600ff107b82 */ /* 0x000f220000000800 */
[----:B------:R-:W-:Y:S02]  /*35d0*/  IMAD.MOV.U32 R0, RZ, RZ, R25 ;  /* 0x000000ffff007224 */ /* 0x000fe400078e0019 */
[----:B-1----:R-:W-:-:S05]  /*35e0*/  IMAD.MOV.U32 R15, RZ, RZ, R23 ;  /* 0x000000ffff0f7224 */ /* 0x002fca00078e0017 */
[----:B0-2---:R-:W0:Y:S08]  /*35f0*/  LDC.64 R2, c[0x0][0x390] ;  /* 0x0000e400ff027b82 */ /* 0x005e300000000a00 */
[----:B---3--:R-:W1:Y:S08]  /*3600*/  LDC.64 R4, c[0x0][0x380] ;  /* 0x0000e000ff047b82 */ /* 0x008e700000000a00 */
[----:B----4-:R-:W2:Y:S02]  /*3610*/  LDC.64 R6, c[0x0][0x388] ;  /* 0x0000e200ff067b82 */ /* 0x010ea40000000a00 */
.L_x_46:
[----:B------:R-:W-:Y:S02]  /*3620*/  IMAD R9, R15, R16, R0 ;  /* 0x000000100f097224 */ /* 0x000fe400078e0200 */
[----:B-1----:R-:W-:-:S04]  /*3630*/  IMAD.WIDE R10, R0, 0x4, R4 ;  /* 0x00000004000a7825 */ /* 0x002fc800078e0204 */
[----:B0-----:R-:W-:Y:S02]  /*3640*/  IMAD.WIDE R8, R9, 0x4, R2 ;  /* 0x0000000409087825 */ /* 0x001fe400078e0202 */
[----:B------:R-:W3:Y:S02]  /*3650*/  LDG.E.CONSTANT R10, desc[UR6][R10.64] ;  /* 0x000000060a0a7981 */ /* 0x000ee4000c1e9900 */
[----:B--2---:R-:W-:Y:S02]  /*3660*/  IMAD.WIDE R12, R15, 0x4, R6 ;  /* 0x000000040f0c7825 */ /* 0x004fe400078e0206 */
[----:B------:R-:W2:Y:S04]  /*3670*/  LDG.E R14, desc[UR6][R8.64] ;  /* 0x00000006080e7981 */ /* 0x000ea8000c1e1900 */
[----:B------:R-:W4:Y:S01]  /*3680*/  LDG.E.CONSTANT R13, desc[UR6][R12.64] ;  /* 0x000000060c0d7981 */ /* 0x000f22000c1e9900 */
[----:B---3--:R-:W-:-:S02]  /*3690*/  ISETP.GE.AND P0, PT, R10, R16, PT ;  /* 0x000000100a00720c */ /* 0x008fc40003f06270 */
[----:B--2---:R-:W-:Y:S02]  /*36a0*/  IADD3 R17, PT, PT, -R14, 0x1, RZ ;  /* 0x000000010e117810 */ /* 0x004fe40007ffe1ff */
[----:B------:R-:W-:Y:S02]  /*36b0*/  SEL R15, R10, R15, !P0 ;  /* 0x0000000f0a0f7207 */ /* 0x000fe40004000000 */
[----:B----4-:R-:W-:Y:S01]  /*36c0*/  ISETP.GE.AND P1, PT, R13, R16, PT ;  /* 0x000000100d00720c */ /* 0x010fe20003f26270 */
[----:B------:R3:W-:Y:S01]  /*36d0*/  STG.E desc[UR6][R8.64], R17 ;  /* 0x0000001108007986 */ /* 0x0007e2000c101906 */
[----:B------:R-:W-:Y:S02]  /*36e0*/  ISETP.NE.AND P0, PT, R15, R23, PT ;  /* 0x000000170f00720c */ /* 0x000fe40003f05270 */
[----:B------:R-:W-:-:S04]  /*36f0*/  SEL R0, R13, R0, !P1 ;  /* 0x000000000d007207 */ /* 0x000fc80004800000 */
[----:B------:R-:W-:-:S13]  /*3700*/  ISETP.NE.OR P0, PT, R0, R25, P0 ;  /* 0x000000190000720c */ /* 0x000fda0000705670 */
[----:B---3--:R-:W-:Y:S05]  /*3710*/  @P0 BRA `(.L_x_46) ;  /* 0xfffffffc00c00947 */ /* 0x008fea000383ffff */
[----:B------:R-:W-:Y:S05]  /*3720*/  EXIT ;  /* 0x000000000000794d */ /* 0x000fea0003800000 */
.L_x_47:
[----:B------:R-:W-:-:S00]  /*3730*/  BRA `(.L_x_47) ;  /* 0xfffffffc00fc7947 */ /* 0x000fc0000383ffff */
[----:B------:R-:W-:-:S00]  /*3740*/  NOP ;  /* 0x0000000000007918 */ /* 0x000fc00000000000 */
        /* <DEDUP_REMOVED lines=11> */
.L_x_48:


//--------------------- .nv.shared.reserved.0     --------------------------
	.section	.nv.shared.reserved.0,"aw",@nobits
	.weak		__nv_reservedSMEM_offset_0_alias
	.size		__nv_reservedSMEM_offset_0_alias, 0, 64
	.other		__nv_reservedSMEM_offset_0_alias,@"STO_CUDA_RESERVED_SHARED STV_DEFAULT"
__nv_reservedSMEM_offset_0_alias:
	.zero		0
	.zero		64


//--------------------- .nv.constant0._Z22identify_and_flip_warpPKiS0_PiiS0_S0_S1_S1_S1_S1_PhS2_S2_S2_ --------------------------
	.section	.nv.constant0._Z22identify_and_flip_warpPKiS0_PiiS0_S0_S1_S1_S1_S1_PhS2_S2_S2_,"a",@progbits
	.sectionflags	@""
	.align	4
.nv.constant0._Z22identify_and_flip_warpPKiS0_PiiS0_S0_S1_S1_S1_S1_PhS2_S2_S2_:
	.zero		1008


//--------------------- SYMBOLS --------------------------

	.type		.nv.reservedSmem.offset0,@object
	.size		.nv.reservedSmem.offset0,0x4
